//
// Generated by NVIDIA NVVM Compiler
//
// Compiler Build ID: CL-36424714
// Cuda compilation tools, release 13.0, V13.0.88
// Based on NVVM 20.0.0
//

.version 9.0
.target sm_100
.address_size 64

	// .globl	_Z20solve_pde_excitationPdS_dmm
.extern .shared .align 16 .b8 E_prev_tile[];

.visible .entry _Z20solve_pde_excitationPdS_dmm(
	.param .u64 .ptr .align 1 _Z20solve_pde_excitationPdS_dmm_param_0,
	.param .u64 .ptr .align 1 _Z20solve_pde_excitationPdS_dmm_param_1,
	.param .f64 _Z20solve_pde_excitationPdS_dmm_param_2,
	.param .u64 _Z20solve_pde_excitationPdS_dmm_param_3,
	.param .u64 _Z20solve_pde_excitationPdS_dmm_param_4
)
{
	.reg .pred 	%p<4>;
	.reg .b32 	%r<16>;
	.reg .b64 	%rd<37>;
	.reg .b64 	%fd<16>;

	ld.param.u64 	%rd3, [_Z20solve_pde_excitationPdS_dmm_param_0];
	ld.param.u64 	%rd4, [_Z20solve_pde_excitationPdS_dmm_param_1];
	ld.param.f64 	%fd1, [_Z20solve_pde_excitationPdS_dmm_param_2];
	ld.param.u64 	%rd6, [_Z20solve_pde_excitationPdS_dmm_param_3];
	ld.param.u64 	%rd5, [_Z20solve_pde_excitationPdS_dmm_param_4];
	mov.u32 	%r2, %ctaid.x;
	mov.u32 	%r3, %ntid.x;
	mov.u32 	%r4, %tid.x;
	mad.lo.s32 	%r1, %r2, %r3, %r4;
	add.s32 	%r5, %r1, 1;
	mov.u32 	%r6, %ctaid.y;
	mov.u32 	%r7, %ntid.y;
	mov.u32 	%r8, %tid.y;
	mad.lo.s32 	%r9, %r6, %r7, %r8;
	add.s32 	%r10, %r9, 1;
	cvt.u64.u32 	%rd1, %r10;
	add.s64 	%rd7, %rd6, 1;
	setp.le.u64 	%p1, %rd7, %rd1;
	cvt.s64.s32 	%rd2, %r5;
	add.s64 	%rd8, %rd5, 1;
	setp.le.u64 	%p2, %rd8, %rd2;
	or.pred  	%p3, %p1, %p2;
	@%p3 bra 	$L__BB0_2;
	cvt.u32.u64 	%r11, %rd2;
	cvt.u32.u64 	%r12, %rd1;
	cvta.to.global.u64 	%rd9, %rd4;
	cvta.to.global.u64 	%rd10, %rd3;
	cvt.u32.u64 	%r13, %rd5;
	mad.lo.s32 	%r14, %r12, %r13, %r11;
	sub.s32 	%r15, %r14, %r13;
	mul.lo.s64 	%rd11, %rd5, %rd1;
	shl.b64 	%rd12, %rd11, 3;
	add.s64 	%rd13, %rd9, %rd12;
	ld.global.f64 	%fd2, [%rd13+16];
	st.global.f64 	[%rd13], %fd2;
	add.s64 	%rd14, %rd5, -3;
	shl.b64 	%rd15, %rd5, 3;
	add.s64 	%rd16, %rd13, %rd15;
	ld.global.f64 	%fd3, [%rd16+-24];
	st.global.f64 	[%rd16+-8], %fd3;
	shl.b64 	%rd17, %rd5, 1;
	add.s64 	%rd18, %rd17, %rd2;
	shl.b64 	%rd19, %rd18, 3;
	add.s64 	%rd20, %rd9, %rd19;
	ld.global.f64 	%fd4, [%rd20];
	mul.wide.s32 	%rd21, %r1, 8;
	add.s64 	%rd22, %rd9, %rd21;
	st.global.f64 	[%rd22+8], %fd4;
	mul.lo.s64 	%rd23, %rd14, %rd5;
	add.s64 	%rd24, %rd23, %rd2;
	shl.b64 	%rd25, %rd24, 3;
	add.s64 	%rd26, %rd9, %rd25;
	ld.global.f64 	%fd5, [%rd26];
	shl.b64 	%rd27, %rd23, 3;
	add.s64 	%rd28, %rd20, %rd27;
	st.global.f64 	[%rd28], %fd5;
	mul.wide.s32 	%rd29, %r14, 8;
	add.s64 	%rd30, %rd9, %rd29;
	ld.global.f64 	%fd6, [%rd30];
	ld.global.f64 	%fd7, [%rd30+8];
	ld.global.f64 	%fd8, [%rd30+-8];
	add.f64 	%fd9, %fd7, %fd8;
	fma.rn.f64 	%fd10, %fd6, 0dC010000000000000, %fd9;
	shl.b64 	%rd31, %rd5, 32;
	shr.s64 	%rd32, %rd31, 29;
	add.s64 	%rd33, %rd30, %rd32;
	ld.global.f64 	%fd11, [%rd33];
	add.f64 	%fd12, %fd11, %fd10;
	mul.wide.s32 	%rd34, %r15, 8;
	add.s64 	%rd35, %rd9, %rd34;
	ld.global.f64 	%fd13, [%rd35];
	add.f64 	%fd14, %fd13, %fd12;
	fma.rn.f64 	%fd15, %fd1, %fd14, %fd6;
	add.s64 	%rd36, %rd10, %rd29;
	st.global.f64 	[%rd36], %fd15;
$L__BB0_2:
	ret;

}
	// .globl	_Z20solve_ode_excitationPdS_S_dddmm
.visible .entry _Z20solve_ode_excitationPdS_S_dddmm(
	.param .u64 .ptr .align 1 _Z20solve_ode_excitationPdS_S_dddmm_param_0,
	.param .u64 .ptr .align 1 _Z20solve_ode_excitationPdS_S_dddmm_param_1,
	.param .u64 .ptr .align 1 _Z20solve_ode_excitationPdS_S_dddmm_param_2,
	.param .f64 _Z20solve_ode_excitationPdS_S_dddmm_param_3,
	.param .f64 _Z20solve_ode_excitationPdS_S_dddmm_param_4,
	.param .f64 _Z20solve_ode_excitationPdS_S_dddmm_param_5,
	.param .u64 _Z20solve_ode_excitationPdS_S_dddmm_param_6,
	.param .u64 _Z20solve_ode_excitationPdS_S_dddmm_param_7
)
{
	.reg .pred 	%p<4>;
	.reg .b32 	%r<13>;
	.reg .b64 	%rd<14>;
	.reg .b64 	%fd<14>;

	ld.param.u64 	%rd1, [_Z20solve_ode_excitationPdS_S_dddmm_param_0];
	ld.param.u64 	%rd2, [_Z20solve_ode_excitationPdS_S_dddmm_param_2];
	ld.param.f64 	%fd1, [_Z20solve_ode_excitationPdS_S_dddmm_param_3];
	ld.param.f64 	%fd2, [_Z20solve_ode_excitationPdS_S_dddmm_param_4];
	ld.param.f64 	%fd3, [_Z20solve_ode_excitationPdS_S_dddmm_param_5];
	ld.param.u64 	%rd4, [_Z20solve_ode_excitationPdS_S_dddmm_param_6];
	ld.param.u64 	%rd3, [_Z20solve_ode_excitationPdS_S_dddmm_param_7];
	mov.u32 	%r3, %ctaid.x;
	mov.u32 	%r4, %ntid.x;
	mov.u32 	%r5, %tid.x;
	mad.lo.s32 	%r6, %r3, %r4, %r5;
	add.s32 	%r1, %r6, 1;
	mov.u32 	%r7, %ctaid.y;
	mov.u32 	%r8, %ntid.y;
	mov.u32 	%r9, %tid.y;
	mad.lo.s32 	%r10, %r7, %r8, %r9;
	add.s32 	%r2, %r10, 1;
	cvt.u64.u32 	%rd5, %r2;
	add.s64 	%rd6, %rd4, 1;
	setp.le.u64 	%p1, %rd6, %rd5;
	cvt.s64.s32 	%rd7, %r1;
	add.s64 	%rd8, %rd3, 1;
	setp.le.u64 	%p2, %rd8, %rd7;
	or.pred  	%p3, %p1, %p2;
	@%p3 bra 	$L__BB1_2;
	cvta.to.global.u64 	%rd9, %rd1;
	cvta.to.global.u64 	%rd10, %rd2;
	cvt.u32.u64 	%r11, %rd3;
	mad.lo.s32 	%r12, %r2, %r11, %r1;
	mul.wide.s32 	%rd11, %r12, 8;
	add.s64 	%rd12, %rd9, %rd11;
	ld.global.f64 	%fd4, [%rd12];
	mul.f64 	%fd5, %fd1, %fd4;
	sub.f64 	%fd6, %fd4, %fd3;
	mul.f64 	%fd7, %fd5, %fd6;
	add.f64 	%fd8, %fd4, 0dBFF0000000000000;
	mul.f64 	%fd9, %fd8, %fd7;
	add.s64 	%rd13, %rd10, %rd11;
	ld.global.f64 	%fd10, [%rd13];
	fma.rn.f64 	%fd11, %fd4, %fd10, %fd9;
	mul.f64 	%fd12, %fd2, %fd11;
	sub.f64 	%fd13, %fd4, %fd12;
	st.global.f64 	[%rd12], %fd13;
$L__BB1_2:
	ret;

}
	// .globl	_Z18solve_ode_recoveryPdS_S_ddddddmm
.visible .entry _Z18solve_ode_recoveryPdS_S_ddddddmm(
	.param .u64 .ptr .align 1 _Z18solve_ode_recoveryPdS_S_ddddddmm_param_0,
	.param .u64 .ptr .align 1 _Z18solve_ode_recoveryPdS_S_ddddddmm_param_1,
	.param .u64 .ptr .align 1 _Z18solve_ode_recoveryPdS_S_ddddddmm_param_2,
	.param .f64 _Z18solve_ode_recoveryPdS_S_ddddddmm_param_3,
	.param .f64 _Z18solve_ode_recoveryPdS_S_ddddddmm_param_4,
	.param .f64 _Z18solve_ode_recoveryPdS_S_ddddddmm_param_5,
	.param .f64 _Z18solve_ode_recoveryPdS_S_ddddddmm_param_6,
	.param .f64 _Z18solve_ode_recoveryPdS_S_ddddddmm_param_7,
	.param .f64 _Z18solve_ode_recoveryPdS_S_ddddddmm_param_8,
	.param .u64 _Z18solve_ode_recoveryPdS_S_ddddddmm_param_9,
	.param .u64 _Z18solve_ode_recoveryPdS_S_ddddddmm_param_10
)
{
	.reg .pred 	%p<4>;
	.reg .b32 	%r<13>;
	.reg .b64 	%rd<14>;
	.reg .b64 	%fd<21>;

	ld.param.u64 	%rd1, [_Z18solve_ode_recoveryPdS_S_ddddddmm_param_0];
	ld.param.u64 	%rd2, [_Z18solve_ode_recoveryPdS_S_ddddddmm_param_2];
	ld.param.f64 	%fd1, [_Z18solve_ode_recoveryPdS_S_ddddddmm_param_3];
	ld.param.f64 	%fd2, [_Z18solve_ode_recoveryPdS_S_ddddddmm_param_4];
	ld.param.f64 	%fd3, [_Z18solve_ode_recoveryPdS_S_ddddddmm_param_5];
	ld.param.f64 	%fd4, [_Z18solve_ode_recoveryPdS_S_ddddddmm_param_6];
	ld.param.f64 	%fd5, [_Z18solve_ode_recoveryPdS_S_ddddddmm_param_7];
	ld.param.f64 	%fd6, [_Z18solve_ode_recoveryPdS_S_ddddddmm_param_8];
	ld.param.u64 	%rd4, [_Z18solve_ode_recoveryPdS_S_ddddddmm_param_9];
	ld.param.u64 	%rd3, [_Z18solve_ode_recoveryPdS_S_ddddddmm_param_10];
	mov.u32 	%r3, %ctaid.x;
	mov.u32 	%r4, %ntid.x;
	mov.u32 	%r5, %tid.x;
	mad.lo.s32 	%r6, %r3, %r4, %r5;
	add.s32 	%r1, %r6, 1;
	mov.u32 	%r7, %ctaid.y;
	mov.u32 	%r8, %ntid.y;
	mov.u32 	%r9, %tid.y;
	mad.lo.s32 	%r10, %r7, %r8, %r9;
	add.s32 	%r2, %r10, 1;
	cvt.u64.u32 	%rd5, %r2;
	add.s64 	%rd6, %rd4, 1;
	setp.le.u64 	%p1, %rd6, %rd5;
	cvt.s64.s32 	%rd7, %r1;
	add.s64 	%rd8, %rd3, 1;
	setp.le.u64 	%p2, %rd8, %rd7;
	or.pred  	%p3, %p1, %p2;
	@%p3 bra 	$L__BB2_2;
	cvta.to.global.u64 	%rd9, %rd2;
	cvta.to.global.u64 	%rd10, %rd1;
	cvt.u32.u64 	%r11, %rd3;
	mad.lo.s32 	%r12, %r2, %r11, %r1;
	mul.wide.s32 	%rd11, %r12, 8;
	add.s64 	%rd12, %rd9, %rd11;
	ld.global.f64 	%fd7, [%rd12];
	mul.f64 	%fd8, %fd4, %fd7;
	add.s64 	%rd13, %rd10, %rd11;
	ld.global.f64 	%fd9, [%rd13];
	add.f64 	%fd10, %fd5, %fd9;
	div.rn.f64 	%fd11, %fd8, %fd10;
	add.f64 	%fd12, %fd3, %fd11;
	mul.f64 	%fd13, %fd2, %fd12;
	neg.f64 	%fd14, %fd7;
	mul.f64 	%fd15, %fd1, %fd9;
	sub.f64 	%fd16, %fd9, %fd6;
	add.f64 	%fd17, %fd16, 0dBFF0000000000000;
	mul.f64 	%fd18, %fd15, %fd17;
	sub.f64 	%fd19, %fd14, %fd18;
	fma.rn.f64 	%fd20, %fd13, %fd19, %fd7;
	st.global.f64 	[%rd12], %fd20;
$L__BB2_2:
	ret;

}
	// .globl	_Z9kernel_v2PdS_S_ddddddddmm
.visible .entry _Z9kernel_v2PdS_S_ddddddddmm(
	.param .u64 .ptr .align 1 _Z9kernel_v2PdS_S_ddddddddmm_param_0,
	.param .u64 .ptr .align 1 _Z9kernel_v2PdS_S_ddddddddmm_param_1,
	.param .u64 .ptr .align 1 _Z9kernel_v2PdS_S_ddddddddmm_param_2,
	.param .f64 _Z9kernel_v2PdS_S_ddddddddmm_param_3,
	.param .f64 _Z9kernel_v2PdS_S_ddddddddmm_param_4,
	.param .f64 _Z9kernel_v2PdS_S_ddddddddmm_param_5,
	.param .f64 _Z9kernel_v2PdS_S_ddddddddmm_param_6,
	.param .f64 _Z9kernel_v2PdS_S_ddddddddmm_param_7,
	.param .f64 _Z9kernel_v2PdS_S_ddddddddmm_param_8,
	.param .f64 _Z9kernel_v2PdS_S_ddddddddmm_param_9,
	.param .f64 _Z9kernel_v2PdS_S_ddddddddmm_param_10,
	.param .u64 _Z9kernel_v2PdS_S_ddddddddmm_param_11,
	.param .u64 _Z9kernel_v2PdS_S_ddddddddmm_param_12
)
{
	.reg .pred 	%p<4>;
	.reg .b32 	%r<16>;
	.reg .b64 	%rd<42>;
	.reg .b64 	%fd<45>;

	ld.param.u64 	%rd4, [_Z9kernel_v2PdS_S_ddddddddmm_param_1];
	ld.param.f64 	%fd1, [_Z9kernel_v2PdS_S_ddddddddmm_param_3];
	ld.param.f64 	%fd2, [_Z9kernel_v2PdS_S_ddddddddmm_param_4];
	ld.param.f64 	%fd3, [_Z9kernel_v2PdS_S_ddddddddmm_param_5];
	ld.param.f64 	%fd4, [_Z9kernel_v2PdS_S_ddddddddmm_param_6];
	ld.param.f64 	%fd5, [_Z9kernel_v2PdS_S_ddddddddmm_param_7];
	ld.param.f64 	%fd6, [_Z9kernel_v2PdS_S_ddddddddmm_param_8];
	ld.param.f64 	%fd7, [_Z9kernel_v2PdS_S_ddddddddmm_param_9];
	ld.param.f64 	%fd8, [_Z9kernel_v2PdS_S_ddddddddmm_param_10];
	ld.param.u64 	%rd7, [_Z9kernel_v2PdS_S_ddddddddmm_param_11];
	ld.param.u64 	%rd6, [_Z9kernel_v2PdS_S_ddddddddmm_param_12];
	mov.u32 	%r2, %ctaid.x;
	mov.u32 	%r3, %ntid.x;
	mov.u32 	%r4, %tid.x;
	mad.lo.s32 	%r1, %r2, %r3, %r4;
	add.s32 	%r5, %r1, 1;
	mov.u32 	%r6, %ctaid.y;
	mov.u32 	%r7, %ntid.y;
	mov.u32 	%r8, %tid.y;
	mad.lo.s32 	%r9, %r6, %r7, %r8;
	add.s32 	%r10, %r9, 1;
	cvt.u64.u32 	%rd1, %r10;
	add.s64 	%rd8, %rd7, 1;
	setp.le.u64 	%p1, %rd8, %rd1;
	cvt.s64.s32 	%rd2, %r5;
	add.s64 	%rd9, %rd6, 1;
	setp.le.u64 	%p2, %rd9, %rd2;
	or.pred  	%p3, %p1, %p2;
	@%p3 bra 	$L__BB3_2;
	ld.param.u64 	%rd41, [_Z9kernel_v2PdS_S_ddddddddmm_param_2];
	ld.param.u64 	%rd40, [_Z9kernel_v2PdS_S_ddddddddmm_param_0];
	cvt.u32.u64 	%r11, %rd2;
	cvt.u32.u64 	%r12, %rd1;
	cvta.to.global.u64 	%rd10, %rd4;
	cvta.to.global.u64 	%rd11, %rd40;
	cvta.to.global.u64 	%rd12, %rd41;
	cvt.u32.u64 	%r13, %rd6;
	mad.lo.s32 	%r14, %r12, %r13, %r11;
	sub.s32 	%r15, %r14, %r13;
	mul.lo.s64 	%rd13, %rd6, %rd1;
	shl.b64 	%rd14, %rd13, 3;
	add.s64 	%rd15, %rd10, %rd14;
	ld.global.f64 	%fd9, [%rd15+16];
	st.global.f64 	[%rd15], %fd9;
	add.s64 	%rd16, %rd6, -3;
	shl.b64 	%rd17, %rd6, 3;
	add.s64 	%rd18, %rd15, %rd17;
	ld.global.f64 	%fd10, [%rd18+-24];
	st.global.f64 	[%rd18+-8], %fd10;
	shl.b64 	%rd19, %rd6, 1;
	add.s64 	%rd20, %rd19, %rd2;
	shl.b64 	%rd21, %rd20, 3;
	add.s64 	%rd22, %rd10, %rd21;
	ld.global.f64 	%fd11, [%rd22];
	mul.wide.s32 	%rd23, %r1, 8;
	add.s64 	%rd24, %rd10, %rd23;
	st.global.f64 	[%rd24+8], %fd11;
	mul.lo.s64 	%rd25, %rd16, %rd6;
	add.s64 	%rd26, %rd25, %rd2;
	shl.b64 	%rd27, %rd26, 3;
	add.s64 	%rd28, %rd10, %rd27;
	ld.global.f64 	%fd12, [%rd28];
	shl.b64 	%rd29, %rd25, 3;
	add.s64 	%rd30, %rd22, %rd29;
	st.global.f64 	[%rd30], %fd12;
	mul.wide.s32 	%rd31, %r14, 8;
	add.s64 	%rd32, %rd10, %rd31;
	ld.global.f64 	%fd13, [%rd32];
	ld.global.f64 	%fd14, [%rd32+8];
	ld.global.f64 	%fd15, [%rd32+-8];
	add.f64 	%fd16, %fd14, %fd15;
	fma.rn.f64 	%fd17, %fd13, 0dC010000000000000, %fd16;
	shl.b64 	%rd33, %rd6, 32;
	shr.s64 	%rd34, %rd33, 29;
	add.s64 	%rd35, %rd32, %rd34;
	ld.global.f64 	%fd18, [%rd35];
	add.f64 	%fd19, %fd18, %fd17;
	mul.wide.s32 	%rd36, %r15, 8;
	add.s64 	%rd37, %rd10, %rd36;
	ld.global.f64 	%fd20, [%rd37];
	add.f64 	%fd21, %fd20, %fd19;
	fma.rn.f64 	%fd22, %fd1, %fd21, %fd13;
	add.s64 	%rd38, %rd11, %rd31;
	st.global.f64 	[%rd38], %fd22;
	mul.f64 	%fd23, %fd2, %fd22;
	sub.f64 	%fd24, %fd22, %fd4;
	mul.f64 	%fd25, %fd23, %fd24;
	add.f64 	%fd26, %fd22, 0dBFF0000000000000;
	mul.f64 	%fd27, %fd26, %fd25;
	add.s64 	%rd39, %rd12, %rd31;
	ld.global.f64 	%fd28, [%rd39];
	fma.rn.f64 	%fd29, %fd28, %fd22, %fd27;
	mul.f64 	%fd30, %fd3, %fd29;
	sub.f64 	%fd31, %fd22, %fd30;
	st.global.f64 	[%rd38], %fd31;
	ld.global.f64 	%fd32, [%rd39];
	mul.f64 	%fd33, %fd6, %fd32;
	add.f64 	%fd34, %fd7, %fd31;
	div.rn.f64 	%fd35, %fd33, %fd34;
	add.f64 	%fd36, %fd5, %fd35;
	mul.f64 	%fd37, %fd3, %fd36;
	neg.f64 	%fd38, %fd32;
	mul.f64 	%fd39, %fd2, %fd31;
	sub.f64 	%fd40, %fd31, %fd8;
	add.f64 	%fd41, %fd40, 0dBFF0000000000000;
	mul.f64 	%fd42, %fd39, %fd41;
	sub.f64 	%fd43, %fd38, %fd42;
	fma.rn.f64 	%fd44, %fd43, %fd37, %fd32;
	st.global.f64 	[%rd39], %fd44;
$L__BB3_2:
	ret;

}
	// .globl	_Z9kernel_v3PdS_S_ddddddddmm
.visible .entry _Z9kernel_v3PdS_S_ddddddddmm(
	.param .u64 .ptr .align 1 _Z9kernel_v3PdS_S_ddddddddmm_param_0,
	.param .u64 .ptr .align 1 _Z9kernel_v3PdS_S_ddddddddmm_param_1,
	.param .u64 .ptr .align 1 _Z9kernel_v3PdS_S_ddddddddmm_param_2,
	.param .f64 _Z9kernel_v3PdS_S_ddddddddmm_param_3,
	.param .f64 _Z9kernel_v3PdS_S_ddddddddmm_param_4,
	.param .f64 _Z9kernel_v3PdS_S_ddddddddmm_param_5,
	.param .f64 _Z9kernel_v3PdS_S_ddddddddmm_param_6,
	.param .f64 _Z9kernel_v3PdS_S_ddddddddmm_param_7,
	.param .f64 _Z9kernel_v3PdS_S_ddddddddmm_param_8,
	.param .f64 _Z9kernel_v3PdS_S_ddddddddmm_param_9,
	.param .f64 _Z9kernel_v3PdS_S_ddddddddmm_param_10,
	.param .u64 _Z9kernel_v3PdS_S_ddddddddmm_param_11,
	.param .u64 _Z9kernel_v3PdS_S_ddddddddmm_param_12
)
{
	.reg .pred 	%p<4>;
	.reg .b32 	%r<16>;
	.reg .b64 	%rd<42>;
	.reg .b64 	%fd<45>;

	ld.param.u64 	%rd4, [_Z9kernel_v3PdS_S_ddddddddmm_param_1];
	ld.param.f64 	%fd1, [_Z9kernel_v3PdS_S_ddddddddmm_param_3];
	ld.param.f64 	%fd2, [_Z9kernel_v3PdS_S_ddddddddmm_param_4];
	ld.param.f64 	%fd3, [_Z9kernel_v3PdS_S_ddddddddmm_param_5];
	ld.param.f64 	%fd5, [_Z9kernel_v3PdS_S_ddddddddmm_param_7];
	ld.param.f64 	%fd6, [_Z9kernel_v3PdS_S_ddddddddmm_param_8];
	ld.param.f64 	%fd7, [_Z9kernel_v3PdS_S_ddddddddmm_param_9];
	ld.param.f64 	%fd8, [_Z9kernel_v3PdS_S_ddddddddmm_param_10];
	ld.param.u64 	%rd7, [_Z9kernel_v3PdS_S_ddddddddmm_param_11];
	ld.param.u64 	%rd6, [_Z9kernel_v3PdS_S_ddddddddmm_param_12];
	mov.u32 	%r2, %ctaid.x;
	mov.u32 	%r3, %ntid.x;
	mov.u32 	%r4, %tid.x;
	mad.lo.s32 	%r1, %r2, %r3, %r4;
	add.s32 	%r5, %r1, 1;
	mov.u32 	%r6, %ctaid.y;
	mov.u32 	%r7, %ntid.y;
	mov.u32 	%r8, %tid.y;
	mad.lo.s32 	%r9, %r6, %r7, %r8;
	add.s32 	%r10, %r9, 1;
	cvt.u64.u32 	%rd1, %r10;
	add.s64 	%rd8, %rd7, 1;
	setp.le.u64 	%p1, %rd8, %rd1;
	cvt.s64.s32 	%rd2, %r5;
	add.s64 	%rd9, %rd6, 1;
	setp.le.u64 	%p2, %rd9, %rd2;
	or.pred  	%p3, %p1, %p2;
	@%p3 bra 	$L__BB4_2;
	ld.param.f64 	%fd44, [_Z9kernel_v3PdS_S_ddddddddmm_param_6];
	ld.param.u64 	%rd41, [_Z9kernel_v3PdS_S_ddddddddmm_param_2];
	ld.param.u64 	%rd40, [_Z9kernel_v3PdS_S_ddddddddmm_param_0];
	cvt.u32.u64 	%r11, %rd2;
	cvt.u32.u64 	%r12, %rd1;
	cvta.to.global.u64 	%rd10, %rd4;
	cvta.to.global.u64 	%rd11, %rd41;
	cvta.to.global.u64 	%rd12, %rd40;
	cvt.u32.u64 	%r13, %rd6;
	mad.lo.s32 	%r14, %r12, %r13, %r11;
	sub.s32 	%r15, %r14, %r13;
	mul.lo.s64 	%rd13, %rd6, %rd1;
	shl.b64 	%rd14, %rd13, 3;
	add.s64 	%rd15, %rd10, %rd14;
	ld.global.f64 	%fd9, [%rd15+16];
	st.global.f64 	[%rd15], %fd9;
	add.s64 	%rd16, %rd6, -3;
	shl.b64 	%rd17, %rd6, 3;
	add.s64 	%rd18, %rd15, %rd17;
	ld.global.f64 	%fd10, [%rd18+-24];
	st.global.f64 	[%rd18+-8], %fd10;
	shl.b64 	%rd19, %rd6, 1;
	add.s64 	%rd20, %rd19, %rd2;
	shl.b64 	%rd21, %rd20, 3;
	add.s64 	%rd22, %rd10, %rd21;
	ld.global.f64 	%fd11, [%rd22];
	mul.wide.s32 	%rd23, %r1, 8;
	add.s64 	%rd24, %rd10, %rd23;
	st.global.f64 	[%rd24+8], %fd11;
	mul.lo.s64 	%rd25, %rd16, %rd6;
	add.s64 	%rd26, %rd25, %rd2;
	shl.b64 	%rd27, %rd26, 3;
	add.s64 	%rd28, %rd10, %rd27;
	ld.global.f64 	%fd12, [%rd28];
	shl.b64 	%rd29, %rd25, 3;
	add.s64 	%rd30, %rd22, %rd29;
	st.global.f64 	[%rd30], %fd12;
	mul.wide.s32 	%rd31, %r14, 8;
	add.s64 	%rd32, %rd10, %rd31;
	ld.global.f64 	%fd13, [%rd32];
	add.s64 	%rd33, %rd11, %rd31;
	ld.global.f64 	%fd14, [%rd33];
	ld.global.f64 	%fd15, [%rd32+8];
	ld.global.f64 	%fd16, [%rd32+-8];
	add.f64 	%fd17, %fd15, %fd16;
	fma.rn.f64 	%fd18, %fd13, 0dC010000000000000, %fd17;
	shl.b64 	%rd34, %rd6, 32;
	shr.s64 	%rd35, %rd34, 29;
	add.s64 	%rd36, %rd32, %rd35;
	ld.global.f64 	%fd19, [%rd36];
	add.f64 	%fd20, %fd19, %fd18;
	mul.wide.s32 	%rd37, %r15, 8;
	add.s64 	%rd38, %rd10, %rd37;
	ld.global.f64 	%fd21, [%rd38];
	add.f64 	%fd22, %fd21, %fd20;
	fma.rn.f64 	%fd23, %fd1, %fd22, %fd13;
	mul.f64 	%fd24, %fd2, %fd23;
	sub.f64 	%fd25, %fd23, %fd44;
	mul.f64 	%fd26, %fd24, %fd25;
	add.f64 	%fd27, %fd23, 0dBFF0000000000000;
	mul.f64 	%fd28, %fd27, %fd26;
	fma.rn.f64 	%fd29, %fd14, %fd23, %fd28;
	mul.f64 	%fd30, %fd3, %fd29;
	sub.f64 	%fd31, %fd23, %fd30;
	mul.f64 	%fd32, %fd6, %fd14;
	add.f64 	%fd33, %fd7, %fd31;
	div.rn.f64 	%fd34, %fd32, %fd33;
	add.f64 	%fd35, %fd5, %fd34;
	mul.f64 	%fd36, %fd3, %fd35;
	neg.f64 	%fd37, %fd14;
	mul.f64 	%fd38, %fd2, %fd31;
	sub.f64 	%fd39, %fd31, %fd8;
	add.f64 	%fd40, %fd39, 0dBFF0000000000000;
	mul.f64 	%fd41, %fd38, %fd40;
	sub.f64 	%fd42, %fd37, %fd41;
	fma.rn.f64 	%fd43, %fd36, %fd42, %fd14;
	st.global.f64 	[%rd33], %fd43;
	add.s64 	%rd39, %rd12, %rd31;
	st.global.f64 	[%rd39], %fd31;
$L__BB4_2:
	ret;

}
	// .globl	_Z9kernel_v4PdS_S_ddddddddmm
.visible .entry _Z9kernel_v4PdS_S_ddddddddmm(
	.param .u64 .ptr .align 1 _Z9kernel_v4PdS_S_ddddddddmm_param_0,
	.param .u64 .ptr .align 1 _Z9kernel_v4PdS_S_ddddddddmm_param_1,
	.param .u64 .ptr .align 1 _Z9kernel_v4PdS_S_ddddddddmm_param_2,
	.param .f64 _Z9kernel_v4PdS_S_ddddddddmm_param_3,
	.param .f64 _Z9kernel_v4PdS_S_ddddddddmm_param_4,
	.param .f64 _Z9kernel_v4PdS_S_ddddddddmm_param_5,
	.param .f64 _Z9kernel_v4PdS_S_ddddddddmm_param_6,
	.param .f64 _Z9kernel_v4PdS_S_ddddddddmm_param_7,
	.param .f64 _Z9kernel_v4PdS_S_ddddddddmm_param_8,
	.param .f64 _Z9kernel_v4PdS_S_ddddddddmm_param_9,
	.param .f64 _Z9kernel_v4PdS_S_ddddddddmm_param_10,
	.param .u64 _Z9kernel_v4PdS_S_ddddddddmm_param_11,
	.param .u64 _Z9kernel_v4PdS_S_ddddddddmm_param_12
)
{
	.reg .pred 	%p<6>;
	.reg .b32 	%r<33>;
	.reg .b64 	%rd<47>;
	.reg .b64 	%fd<50>;

	ld.param.u64 	%rd6, [_Z9kernel_v4PdS_S_ddddddddmm_param_0];
	ld.param.u64 	%rd9, [_Z9kernel_v4PdS_S_ddddddddmm_param_1];
	ld.param.f64 	%fd1, [_Z9kernel_v4PdS_S_ddddddddmm_param_3];
	ld.param.f64 	%fd2, [_Z9kernel_v4PdS_S_ddddddddmm_param_4];
	ld.param.f64 	%fd3, [_Z9kernel_v4PdS_S_ddddddddmm_param_5];
	ld.param.f64 	%fd5, [_Z9kernel_v4PdS_S_ddddddddmm_param_7];
	ld.param.f64 	%fd6, [_Z9kernel_v4PdS_S_ddddddddmm_param_8];
	ld.param.f64 	%fd7, [_Z9kernel_v4PdS_S_ddddddddmm_param_9];
	ld.param.f64 	%fd8, [_Z9kernel_v4PdS_S_ddddddddmm_param_10];
	ld.param.u64 	%rd10, [_Z9kernel_v4PdS_S_ddddddddmm_param_11];
	ld.param.u64 	%rd8, [_Z9kernel_v4PdS_S_ddddddddmm_param_12];
	cvta.to.global.u64 	%rd1, %rd9;
	mov.u32 	%r1, %ntid.y;
	mov.u32 	%r2, %ntid.x;
	mov.u32 	%r12, %ctaid.x;
	mov.u32 	%r3, %tid.x;
	mad.lo.s32 	%r4, %r12, %r2, %r3;
	add.s32 	%r13, %r4, 1;
	mov.u32 	%r14, %ctaid.y;
	mov.u32 	%r5, %tid.y;
	add.s32 	%r6, %r5, 1;
	mad.lo.s32 	%r15, %r14, %r1, %r6;
	cvt.u64.u32 	%rd2, %r15;
	add.s64 	%rd11, %rd10, 1;
	setp.le.u64 	%p1, %rd11, %rd2;
	cvt.s64.s32 	%rd3, %r13;
	add.s64 	%rd12, %rd8, 1;
	setp.le.u64 	%p2, %rd12, %rd3;
	or.pred  	%p3, %p1, %p2;
	@%p3 bra 	$L__BB5_6;
	cvt.u32.u64 	%r16, %rd3;
	cvt.u32.u64 	%r17, %rd2;
	mul.lo.s64 	%rd13, %rd8, %rd2;
	shl.b64 	%rd14, %rd13, 3;
	add.s64 	%rd15, %rd1, %rd14;
	ld.global.f64 	%fd9, [%rd15+16];
	st.global.f64 	[%rd15], %fd9;
	add.s64 	%rd16, %rd8, -3;
	shl.b64 	%rd17, %rd8, 3;
	add.s64 	%rd18, %rd15, %rd17;
	ld.global.f64 	%fd10, [%rd18+-24];
	st.global.f64 	[%rd18+-8], %fd10;
	shl.b64 	%rd19, %rd8, 1;
	add.s64 	%rd20, %rd19, %rd3;
	shl.b64 	%rd21, %rd20, 3;
	add.s64 	%rd22, %rd1, %rd21;
	ld.global.f64 	%fd11, [%rd22];
	mul.wide.s32 	%rd23, %r4, 8;
	add.s64 	%rd24, %rd1, %rd23;
	st.global.f64 	[%rd24+8], %fd11;
	mul.lo.s64 	%rd25, %rd16, %rd8;
	add.s64 	%rd26, %rd25, %rd3;
	shl.b64 	%rd27, %rd26, 3;
	add.s64 	%rd28, %rd1, %rd27;
	ld.global.f64 	%fd12, [%rd28];
	shl.b64 	%rd29, %rd25, 3;
	add.s64 	%rd30, %rd22, %rd29;
	st.global.f64 	[%rd30], %fd12;
	cvt.u32.u64 	%r18, %rd8;
	mad.lo.s32 	%r19, %r17, %r18, %r16;
	add.s32 	%r20, %r2, 2;
	mul.lo.s32 	%r7, %r6, %r20;
	add.s32 	%r21, %r3, %r7;
	sub.s32 	%r22, %r21, %r20;
	cvt.s64.s32 	%rd4, %r19;
	mul.wide.s32 	%rd31, %r19, 8;
	add.s64 	%rd5, %rd1, %rd31;
	ld.global.f64 	%fd13, [%rd5];
	shl.b32 	%r23, %r21, 3;
	mov.u32 	%r24, E_prev_tile;
	add.s32 	%r8, %r24, %r23;
	st.shared.f64 	[%r8+8], %fd13;
	setp.ne.s32 	%p4, %r5, 0;
	shl.b32 	%r25, %r22, 3;
	add.s32 	%r9, %r24, %r25;
	@%p4 bra 	$L__BB5_3;
	sub.s64 	%rd32, %rd4, %rd8;
	shl.b64 	%rd33, %rd32, 3;
	add.s64 	%rd34, %rd1, %rd33;
	ld.global.f64 	%fd14, [%rd34];
	st.shared.f64 	[%r9+8], %fd14;
	cvt.u64.u32 	%rd35, %r1;
	mul.lo.s64 	%rd36, %rd8, %rd35;
	shl.b64 	%rd37, %rd36, 3;
	add.s64 	%rd38, %rd5, %rd37;
	ld.global.f64 	%fd15, [%rd38];
	add.s32 	%r26, %r2, 2;
	mul.lo.s32 	%r27, %r26, %r1;
	shl.b32 	%r28, %r27, 3;
	add.s32 	%r29, %r8, %r28;
	st.shared.f64 	[%r29+8], %fd15;
$L__BB5_3:
	setp.ne.s32 	%p5, %r3, 0;
	shl.b32 	%r10, %r2, 3;
	add.s32 	%r11, %r8, %r10;
	@%p5 bra 	$L__BB5_5;
	ld.global.f64 	%fd16, [%rd5+-8];
	shl.b32 	%r30, %r7, 3;
	mov.u32 	%r31, E_prev_tile;
	add.s32 	%r32, %r31, %r30;
	st.shared.f64 	[%r32], %fd16;
	cvt.u64.u32 	%rd39, %r10;
	add.s64 	%rd40, %rd5, %rd39;
	ld.global.f64 	%fd17, [%rd40];
	st.shared.f64 	[%r11+8], %fd17;
$L__BB5_5:
	ld.param.f64 	%fd49, [_Z9kernel_v4PdS_S_ddddddddmm_param_6];
	ld.param.u64 	%rd46, [_Z9kernel_v4PdS_S_ddddddddmm_param_2];
	bar.sync 	0;
	ld.shared.f64 	%fd18, [%r8+8];
	cvta.to.global.u64 	%rd41, %rd46;
	shl.b64 	%rd42, %rd4, 3;
	add.s64 	%rd43, %rd41, %rd42;
	ld.global.f64 	%fd19, [%rd43];
	ld.shared.f64 	%fd20, [%r8+16];
	ld.shared.f64 	%fd21, [%r8];
	add.f64 	%fd22, %fd20, %fd21;
	fma.rn.f64 	%fd23, %fd18, 0dC010000000000000, %fd22;
	ld.shared.f64 	%fd24, [%r11+24];
	add.f64 	%fd25, %fd24, %fd23;
	ld.shared.f64 	%fd26, [%r9+8];
	add.f64 	%fd27, %fd26, %fd25;
	fma.rn.f64 	%fd28, %fd1, %fd27, %fd18;
	mul.f64 	%fd29, %fd2, %fd28;
	sub.f64 	%fd30, %fd28, %fd49;
	mul.f64 	%fd31, %fd29, %fd30;
	add.f64 	%fd32, %fd28, 0dBFF0000000000000;
	mul.f64 	%fd33, %fd32, %fd31;
	fma.rn.f64 	%fd34, %fd19, %fd28, %fd33;
	mul.f64 	%fd35, %fd3, %fd34;
	sub.f64 	%fd36, %fd28, %fd35;
	mul.f64 	%fd37, %fd6, %fd19;
	add.f64 	%fd38, %fd7, %fd36;
	div.rn.f64 	%fd39, %fd37, %fd38;
	add.f64 	%fd40, %fd5, %fd39;
	mul.f64 	%fd41, %fd3, %fd40;
	neg.f64 	%fd42, %fd19;
	mul.f64 	%fd43, %fd2, %fd36;
	sub.f64 	%fd44, %fd36, %fd8;
	add.f64 	%fd45, %fd44, 0dBFF0000000000000;
	mul.f64 	%fd46, %fd43, %fd45;
	sub.f64 	%fd47, %fd42, %fd46;
	fma.rn.f64 	%fd48, %fd41, %fd47, %fd19;
	st.global.f64 	[%rd43], %fd48;
	cvta.to.global.u64 	%rd44, %rd6;
	add.s64 	%rd45, %rd44, %rd42;
	st.global.f64 	[%rd45], %fd36;
$L__BB5_6:
	ret;

}


// ===== COMPILED SASS (sm_100) =====

	.target	sm_100

	.elftype	@"ET_EXEC"


//--------------------- .note.nv.tkinfo           --------------------------
	.section	.note.nv.tkinfo,"",@"SHT_NOTE"
	.sectionflags	@"SHF_NOTE_NV_TKINFO"
	.tkinfo
        /*0018*/ 	.word	0x00000002
        /*0030*/ 	.string	""
        /*0030*/ 	.string	"ptxas"
        /*0030*/ 	.string	"Cuda compilation tools, release 13.0, V13.0.88"
        /*0030*/ 	.string	"Build cuda_13.0.r13.0/compiler.36424714_0"
        /*0030*/ 	.string	"-arch sm_100 -m 64 "



//--------------------- .note.nv.cuinfo           --------------------------
	.section	.note.nv.cuinfo,"",@"SHT_NOTE"
	.sectionflags	@"SHF_NOTE_NV_CUINFO"
        /*0018*/ 	.short	0x0002
        /*001a*/ 	.short	0x0064
        /*001c*/ 	.short	0x0082
	.zero		2


//--------------------- .nv.info                  --------------------------
	.section	.nv.info,"",@"SHT_CUDA_INFO"
	.align	4


	//----- nvinfo : EIATTR_REGCOUNT
	.align		4
        /*0000*/ 	.byte	0x04, 0x2f
        /*0002*/ 	.short	(.L_1 - .L_0)
	.align		4
.L_0:
        /*0004*/ 	.word	index@(_Z20solve_pde_excitationPdS_dmm)
        /*0008*/ 	.word	0x0000001c


	//----- nvinfo : EIATTR_FRAME_SIZE
	.align		4
.L_1:
        /*000c*/ 	.byte	0x04, 0x11
        /*000e*/ 	.short	(.L_3 - .L_2)
	.align		4
.L_2:
        /*0010*/ 	.word	index@(_Z20solve_pde_excitationPdS_dmm)
        /*0014*/ 	.word	0x00000000


	//----- nvinfo : EIATTR_REGCOUNT
	.align		4
.L_3:
        /*0018*/ 	.byte	0x04, 0x2f
        /*001a*/ 	.short	(.L_5 - .L_4)
	.align		4
.L_4:
        /*001c*/ 	.word	index@(_Z20solve_ode_excitationPdS_S_dddmm)
        /*0020*/ 	.word	0x00000010


	//----- nvinfo : EIATTR_FRAME_SIZE
	.align		4
.L_5:
        /*0024*/ 	.byte	0x04, 0x11
        /*0026*/ 	.short	(.L_7 - .L_6)
	.align		4
.L_6:
        /*0028*/ 	.word	index@(_Z20solve_ode_excitationPdS_S_dddmm)
        /*002c*/ 	.word	0x00000000


	//----- nvinfo : EIATTR_REGCOUNT
	.align		4
.L_7:
        /*0030*/ 	.byte	0x04, 0x2f
        /*0032*/ 	.short	(.L_9 - .L_8)
	.align		4
.L_8:
        /*0034*/ 	.word	index@(_Z18solve_ode_recoveryPdS_S_ddddddmm)
        /*0038*/ 	.word	0x0000001d


	//----- nvinfo : EIATTR_FRAME_SIZE
	.align		4
.L_9:
        /*003c*/ 	.byte	0x04, 0x11
        /*003e*/ 	.short	(.L_11 - .L_10)
	.align		4
.L_10:
        /*0040*/ 	.word	index@($__internal_3_$__cuda_sm20_div_rn_f64_full)
        /*0044*/ 	.word	0x00000000


	//----- nvinfo : EIATTR_FRAME_SIZE
	.align		4
.L_11:
        /*0048*/ 	.byte	0x04, 0x11
        /*004a*/ 	.short	(.L_13 - .L_12)
	.align		4
.L_12:
        /*004c*/ 	.word	index@(_Z18solve_ode_recoveryPdS_S_ddddddmm)
        /*0050*/ 	.word	0x00000000


	//----- nvinfo : EIATTR_REGCOUNT
	.align		4
.L_13:
        /*0054*/ 	.byte	0x04, 0x2f
        /*0056*/ 	.short	(.L_15 - .L_14)
	.align		4
.L_14:
        /*0058*/ 	.word	index@(_Z9kernel_v2PdS_S_ddddddddmm)
        /*005c*/ 	.word	0x0000001e


	//----- nvinfo : EIATTR_FRAME_SIZE
	.align		4
.L_15:
        /*0060*/ 	.byte	0x04, 0x11
        /*0062*/ 	.short	(.L_17 - .L_16)
	.align		4
.L_16:
        /*0064*/ 	.word	index@($__internal_2_$__cuda_sm20_div_rn_f64_full)
        /*0068*/ 	.word	0x00000000


	//----- nvinfo : EIATTR_FRAME_SIZE
	.align		4
.L_17:
        /*006c*/ 	.byte	0x04, 0x11
        /*006e*/ 	.short	(.L_19 - .L_18)
	.align		4
.L_18:
        /*0070*/ 	.word	index@(_Z9kernel_v2PdS_S_ddddddddmm)
        /*0074*/ 	.word	0x00000000


	//----- nvinfo : EIATTR_REGCOUNT
	.align		4
.L_19:
        /*0078*/ 	.byte	0x04, 0x2f
        /*007a*/ 	.short	(.L_21 - .L_20)
	.align		4
.L_20:
        /*007c*/ 	.word	index@(_Z9kernel_v3PdS_S_ddddddddmm)
        /*0080*/ 	.word	0x0000001e


	//----- nvinfo : EIATTR_FRAME_SIZE
	.align		4
.L_21:
        /*0084*/ 	.byte	0x04, 0x11
        /*0086*/ 	.short	(.L_23 - .L_22)
	.align		4
.L_22:
        /*0088*/ 	.word	index@($__internal_1_$__cuda_sm20_div_rn_f64_full)
        /*008c*/ 	.word	0x00000000


	//----- nvinfo : EIATTR_FRAME_SIZE
	.align		4
.L_23:
        /*0090*/ 	.byte	0x04, 0x11
        /*0092*/ 	.short	(.L_25 - .L_24)
	.align		4
.L_24:
        /*0094*/ 	.word	index@(_Z9kernel_v3PdS_S_ddddddddmm)
        /*0098*/ 	.word	0x00000000


	//----- nvinfo : EIATTR_REGCOUNT
	.align		4
.L_25:
        /*009c*/ 	.byte	0x04, 0x2f
        /*009e*/ 	.short	(.L_27 - .L_26)
	.align		4
.L_26:
        /*00a0*/ 	.word	index@(_Z9kernel_v4PdS_S_ddddddddmm)
        /*00a4*/ 	.word	0x00000020


	//----- nvinfo : EIATTR_FRAME_SIZE
	.align		4
.L_27:
        /*00a8*/ 	.byte	0x04, 0x11
        /*00aa*/ 	.short	(.L_29 - .L_28)
	.align		4
.L_28:
        /*00ac*/ 	.word	index@($__internal_0_$__cuda_sm20_div_rn_f64_full)
        /*00b0*/ 	.word	0x00000000


	//----- nvinfo : EIATTR_FRAME_SIZE
	.align		4
.L_29:
        /*00b4*/ 	.byte	0x04, 0x11
        /*00b6*/ 	.short	(.L_31 - .L_30)
	.align		4
.L_30:
        /*00b8*/ 	.word	index@(_Z9kernel_v4PdS_S_ddddddddmm)
        /*00bc*/ 	.word	0x00000000


	//----- nvinfo : EIATTR_MIN_STACK_SIZE
	.align		4
.L_31:
        /*00c0*/ 	.byte	0x04, 0x12
        /*00c2*/ 	.short	(.L_33 - .L_32)
	.align		4
.L_32:
        /*00c4*/ 	.word	index@(_Z9kernel_v4PdS_S_ddddddddmm)
        /*00c8*/ 	.word	0x00000000


	//----- nvinfo : EIATTR_MIN_STACK_SIZE
	.align		4
.L_33:
        /*00cc*/ 	.byte	0x04, 0x12
        /*00ce*/ 	.short	(.L_35 - .L_34)
	.align		4
.L_34:
        /*00d0*/ 	.word	index@(_Z9kernel_v3PdS_S_ddddddddmm)
        /*00d4*/ 	.word	0x00000000


	//----- nvinfo : EIATTR_MIN_STACK_SIZE
	.align		4
.L_35:
        /*00d8*/ 	.byte	0x04, 0x12
        /*00da*/ 	.short	(.L_37 - .L_36)
	.align		4
.L_36:
        /*00dc*/ 	.word	index@(_Z9kernel_v2PdS_S_ddddddddmm)
        /*00e0*/ 	.word	0x00000000


	//----- nvinfo : EIATTR_MIN_STACK_SIZE
	.align		4
.L_37:
        /*00e4*/ 	.byte	0x04, 0x12
        /*00e6*/ 	.short	(.L_39 - .L_38)
	.align		4
.L_38:
        /*00e8*/ 	.word	index@(_Z18solve_ode_recoveryPdS_S_ddddddmm)
        /*00ec*/ 	.word	0x00000000


	//----- nvinfo : EIATTR_MIN_STACK_SIZE
	.align		4
.L_39:
        /*00f0*/ 	.byte	0x04, 0x12
        /*00f2*/ 	.short	(.L_41 - .L_40)
	.align		4
.L_40:
        /*00f4*/ 	.word	index@(_Z20solve_ode_excitationPdS_S_dddmm)
        /*00f8*/ 	.word	0x00000000


	//----- nvinfo : EIATTR_MIN_STACK_SIZE
	.align		4
.L_41:
        /*00fc*/ 	.byte	0x04, 0x12
        /*00fe*/ 	.short	(.L_43 - .L_42)
	.align		4
.L_42:
        /*0100*/ 	.word	index@(_Z20solve_pde_excitationPdS_dmm)
        /*0104*/ 	.word	0x00000000
.L_43:


//--------------------- .nv.compat                --------------------------
	.section	.nv.compat,"",@"SHT_CUDA_COMPAT_INFO"
	.align	4
        /*0000*/ 	.byte	0x02, 0x09, 0x00, 0x00, 0x02, 0x02, 0x01, 0x00, 0x02, 0x05, 0x05, 0x00, 0x03, 0x07, 0x01, 0x01
        /*0010*/ 	.byte	0x02, 0x03, 0x00, 0x00, 0x02, 0x06, 0x01, 0x00, 0x04, 0x0b, 0x08, 0x00, 0x01, 0x00, 0x00, 0x00
        /*0020*/ 	.byte	0x00, 0x00, 0x00, 0x00


//--------------------- .nv.info._Z9kernel_v4PdS_S_ddddddddmm --------------------------
	.section	.nv.info._Z9kernel_v4PdS_S_ddddddddmm,"",@"SHT_CUDA_INFO"
	.sectionflags	@""
	.align	4


	//----- nvinfo : EIATTR_CUDA_API_VERSION
	.align		4
        /*0000*/ 	.byte	0x04, 0x37
        /*0002*/ 	.short	(.L_45 - .L_44)
.L_44:
        /*0004*/ 	.word	0x00000082


	//----- nvinfo : EIATTR_KPARAM_INFO
	.align		4
.L_45:
        /*0008*/ 	.byte	0x04, 0x17
        /*000a*/ 	.short	(.L_47 - .L_46)
.L_46:
        /*000c*/ 	.word	0x00000000
        /*0010*/ 	.short	0x000c
        /*0012*/ 	.short	0x0060
        /*0014*/ 	.byte	0x00, 0xf0, 0x21, 0x00


	//----- nvinfo : EIATTR_KPARAM_INFO
	.align		4
.L_47:
        /*0018*/ 	.byte	0x04, 0x17
        /*001a*/ 	.short	(.L_49 - .L_48)
.L_48:
        /*001c*/ 	.word	0x00000000
        /*0020*/ 	.short	0x000b
        /*0022*/ 	.short	0x0058
        /*0024*/ 	.byte	0x00, 0xf0, 0x21, 0x00


	//----- nvinfo : EIATTR_KPARAM_INFO
	.align		4
.L_49:
        /*0028*/ 	.byte	0x04, 0x17
        /*002a*/ 	.short	(.L_51 - .L_50)
.L_50:
        /*002c*/ 	.word	0x00000000
        /*0030*/ 	.short	0x000a
        /*0032*/ 	.short	0x0050
        /*0034*/ 	.byte	0x00, 0xf0, 0x21, 0x00


	//----- nvinfo : EIATTR_KPARAM_INFO
	.align		4
.L_51:
        /*0038*/ 	.byte	0x04, 0x17
        /*003a*/ 	.short	(.L_53 - .L_52)
.L_52:
        /*003c*/ 	.word	0x00000000
        /*0040*/ 	.short	0x0009
        /*0042*/ 	.short	0x0048
        /*0044*/ 	.byte	0x00, 0xf0, 0x21, 0x00


	//----- nvinfo : EIATTR_KPARAM_INFO
	.align		4
.L_53:
        /*0048*/ 	.byte	0x04, 0x17
        /*004a*/ 	.short	(.L_55 - .L_54)
.L_54:
        /*004c*/ 	.word	0x00000000
        /*0050*/ 	.short	0x0008
        /*0052*/ 	.short	0x0040
        /*0054*/ 	.byte	0x00, 0xf0, 0x21, 0x00


	//----- nvinfo : EIATTR_KPARAM_INFO
	.align		4
.L_55:
        /*0058*/ 	.byte	0x04, 0x17
        /*005a*/ 	.short	(.L_57 - .L_56)
.L_56:
        /*005c*/ 	.word	0x00000000
        /*0060*/ 	.short	0x0007
        /*0062*/ 	.short	0x0038
        /*0064*/ 	.byte	0x00, 0xf0, 0x21, 0x00


	//----- nvinfo : EIATTR_KPARAM_INFO
	.align		4
.L_57:
        /*0068*/ 	.byte	0x04, 0x17
        /*006a*/ 	.short	(.L_59 - .L_58)
.L_58:
        /*006c*/ 	.word	0x00000000
        /*0070*/ 	.short	0x0006
        /*0072*/ 	.short	0x0030
        /*0074*/ 	.byte	0x00, 0xf0, 0x21, 0x00


	//----- nvinfo : EIATTR_KPARAM_INFO
	.align		4
.L_59:
        /*0078*/ 	.byte	0x04, 0x17
        /*007a*/ 	.short	(.L_61 - .L_60)
.L_60:
        /*007c*/ 	.word	0x00000000
        /*0080*/ 	.short	0x0005
        /*0082*/ 	.short	0x0028
        /*0084*/ 	.byte	0x00, 0xf0, 0x21, 0x00


	//----- nvinfo : EIATTR_KPARAM_INFO
	.align		4
.L_61:
        /*0088*/ 	.byte	0x04, 0x17
        /*008a*/ 	.short	(.L_63 - .L_62)
.L_62:
        /*008c*/ 	.word	0x00000000
        /*0090*/ 	.short	0x0004
        /*0092*/ 	.short	0x0020
        /*0094*/ 	.byte	0x00, 0xf0, 0x21, 0x00


	//----- nvinfo : EIATTR_KPARAM_INFO
	.align		4
.L_63:
        /*0098*/ 	.byte	0x04, 0x17
        /*009a*/ 	.short	(.L_65 - .L_64)
.L_64:
        /*009c*/ 	.word	0x00000000
        /*00a0*/ 	.short	0x0003
        /*00a2*/ 	.short	0x0018
        /*00a4*/ 	.byte	0x00, 0xf0, 0x21, 0x00


	//----- nvinfo : EIATTR_KPARAM_INFO
	.align		4
.L_65:
        /*00a8*/ 	.byte	0x04, 0x17
        /*00aa*/ 	.short	(.L_67 - .L_66)
.L_66:
        /*00ac*/ 	.word	0x00000000
        /*00b0*/ 	.short	0x0002
        /*00b2*/ 	.short	0x0010
        /*00b4*/ 	.byte	0x00, 0xf5, 0x21, 0x00


	//----- nvinfo : EIATTR_KPARAM_INFO
	.align		4
.L_67:
        /*00b8*/ 	.byte	0x04, 0x17
        /*00ba*/ 	.short	(.L_69 - .L_68)
.L_68:
        /*00bc*/ 	.word	0x00000000
        /*00c0*/ 	.short	0x0001
        /*00c2*/ 	.short	0x0008
        /*00c4*/ 	.byte	0x00, 0xf5, 0x21, 0x00


	//----- nvinfo : EIATTR_KPARAM_INFO
	.align		4
.L_69:
        /*00c8*/ 	.byte	0x04, 0x17
        /*00ca*/ 	.short	(.L_71 - .L_70)
.L_70:
        /*00cc*/ 	.word	0x00000000
        /*00d0*/ 	.short	0x0000
        /*00d2*/ 	.short	0x0000
        /*00d4*/ 	.byte	0x00, 0xf5, 0x21, 0x00


	//----- nvinfo : EIATTR_SPARSE_MMA_MASK
	.align		4
.L_71:
        /*00d8*/ 	.byte	0x03, 0x50
        /*00da*/ 	.short	0x0000


	//----- nvinfo : EIATTR_MAXREG_COUNT
	.align		4
        /*00dc*/ 	.byte	0x03, 0x1b
        /*00de*/ 	.short	0x00ff


	//----- nvinfo : EIATTR_NUM_BARRIERS
	.align		4
        /*00e0*/ 	.byte	0x02, 0x4c
        /*00e2*/ 	.byte	0x01
	.zero		1


	//----- nvinfo : EIATTR_MERCURY_ISA_VERSION
	.align		4
        /*00e4*/ 	.byte	0x03, 0x5f
        /*00e6*/ 	.short	0x0101


	//----- nvinfo : EIATTR_INT_WARP_WIDE_INSTR_OFFSETS
	.align		4
        /*00e8*/ 	.byte	0x04, 0x31
        /*00ea*/ 	.short	(.L_73 - .L_72)


	//   ....[0]....
.L_72:
        /*00ec*/ 	.word	0x000004a0


	//----- nvinfo : EIATTR_VRC_CTA_INIT_COUNT
	.align		4
.L_73:
        /*00f0*/ 	.byte	0x02, 0x4a
	.zero		1
	.zero		1


	//----- nvinfo : EIATTR_EXIT_INSTR_OFFSETS
	.align		4
        /*00f4*/ 	.byte	0x04, 0x1c
        /*00f6*/ 	.short	(.L_75 - .L_74)


	//   ....[0]....
.L_74:
        /*00f8*/ 	.word	0x00000170


	//   ....[1]....
        /*00fc*/ 	.word	0x00000a30


	//----- nvinfo : EIATTR_CRS_STACK_SIZE
	.align		4
.L_75:
        /*0100*/ 	.byte	0x04, 0x1e
        /*0102*/ 	.short	(.L_77 - .L_76)
.L_76:
        /*0104*/ 	.word	0x00000000


	//----- nvinfo : EIATTR_CBANK_PARAM_SIZE
	.align		4
.L_77:
        /*0108*/ 	.byte	0x03, 0x19
        /*010a*/ 	.short	0x0068


	//----- nvinfo : EIATTR_PARAM_CBANK
	.align		4
        /*010c*/ 	.byte	0x04, 0x0a
        /*010e*/ 	.short	(.L_79 - .L_78)
	.align		4
.L_78:
        /*0110*/ 	.word	index@(.nv.constant0._Z9kernel_v4PdS_S_ddddddddmm)
        /*0114*/ 	.short	0x0380
        /*0116*/ 	.short	0x0068


	//----- nvinfo : EIATTR_SW_WAR
	.align		4
.L_79:
        /*0118*/ 	.byte	0x04, 0x36
        /*011a*/ 	.short	(.L_81 - .L_80)
.L_80:
        /*011c*/ 	.word	0x00000008
.L_81:


//--------------------- .nv.info._Z9kernel_v3PdS_S_ddddddddmm --------------------------
	.section	.nv.info._Z9kernel_v3PdS_S_ddddddddmm,"",@"SHT_CUDA_INFO"
	.sectionflags	@""
	.align	4


	//----- nvinfo : EIATTR_CUDA_API_VERSION
	.align		4
        /*0000*/ 	.byte	0x04, 0x37
        /*0002*/ 	.short	(.L_83 - .L_82)
.L_82:
        /*0004*/ 	.word	0x00000082


	//----- nvinfo : EIATTR_KPARAM_INFO
	.align		4
.L_83:
        /*0008*/ 	.byte	0x04, 0x17
        /*000a*/ 	.short	(.L_85 - .L_84)
.L_84:
        /*000c*/ 	.word	0x00000000
        /*0010*/ 	.short	0x000c
        /*0012*/ 	.short	0x0060
        /*0014*/ 	.byte	0x00, 0xf0, 0x21, 0x00


	//----- nvinfo : EIATTR_KPARAM_INFO
	.align		4
.L_85:
        /*0018*/ 	.byte	0x04, 0x17
        /*001a*/ 	.short	(.L_87 - .L_86)
.L_86:
        /*001c*/ 	.word	0x00000000
        /*0020*/ 	.short	0x000b
        /*0022*/ 	.short	0x0058
        /*0024*/ 	.byte	0x00, 0xf0, 0x21, 0x00


	//----- nvinfo : EIATTR_KPARAM_INFO
	.align		4
.L_87:
        /*0028*/ 	.byte	0x04, 0x17
        /*002a*/ 	.short	(.L_89 - .L_88)
.L_88:
        /*002c*/ 	.word	0x00000000
        /*0030*/ 	.short	0x000a
        /*0032*/ 	.short	0x0050
        /*0034*/ 	.byte	0x00, 0xf0, 0x21, 0x00


	//----- nvinfo : EIATTR_KPARAM_INFO
	.align		4
.L_89:
        /*0038*/ 	.byte	0x04, 0x17
        /*003a*/ 	.short	(.L_91 - .L_90)
.L_90:
        /*003c*/ 	.word	0x00000000
        /*0040*/ 	.short	0x0009
        /*0042*/ 	.short	0x0048
        /*0044*/ 	.byte	0x00, 0xf0, 0x21, 0x00


	//----- nvinfo : EIATTR_KPARAM_INFO
	.align		4
.L_91:
        /*0048*/ 	.byte	0x04, 0x17
        /*004a*/ 	.short	(.L_93 - .L_92)
.L_92:
        /*004c*/ 	.word	0x00000000
        /*0050*/ 	.short	0x0008
        /*0052*/ 	.short	0x0040
        /*0054*/ 	.byte	0x00, 0xf0, 0x21, 0x00


	//----- nvinfo : EIATTR_KPARAM_INFO
	.align		4
.L_93:
        /*0058*/ 	.byte	0x04, 0x17
        /*005a*/ 	.short	(.L_95 - .L_94)
.L_94:
        /*005c*/ 	.word	0x00000000
        /*0060*/ 	.short	0x0007
        /*0062*/ 	.short	0x0038
        /*0064*/ 	.byte	0x00, 0xf0, 0x21, 0x00


	//----- nvinfo : EIATTR_KPARAM_INFO
	.align		4
.L_95:
        /*0068*/ 	.byte	0x04, 0x17
        /*006a*/ 	.short	(.L_97 - .L_96)
.L_96:
        /*006c*/ 	.word	0x00000000
        /*0070*/ 	.short	0x0006
        /*0072*/ 	.short	0x0030
        /*0074*/ 	.byte	0x00, 0xf0, 0x21, 0x00


	//----- nvinfo : EIATTR_KPARAM_INFO
	.align		4
.L_97:
        /*0078*/ 	.byte	0x04, 0x17
        /*007a*/ 	.short	(.L_99 - .L_98)
.L_98:
        /*007c*/ 	.word	0x00000000
        /*0080*/ 	.short	0x0005
        /*0082*/ 	.short	0x0028
        /*0084*/ 	.byte	0x00, 0xf0, 0x21, 0x00


	//----- nvinfo : EIATTR_KPARAM_INFO
	.align		4
.L_99:
        /*0088*/ 	.byte	0x04, 0x17
        /*008a*/ 	.short	(.L_101 - .L_100)
.L_100:
        /*008c*/ 	.word	0x00000000
        /*0090*/ 	.short	0x0004
        /*0092*/ 	.short	0x0020
        /*0094*/ 	.byte	0x00, 0xf0, 0x21, 0x00


	//----- nvinfo : EIATTR_KPARAM_INFO
	.align		4
.L_101:
        /*0098*/ 	.byte	0x04, 0x17
        /*009a*/ 	.short	(.L_103 - .L_102)
.L_102:
        /*009c*/ 	.word	0x00000000
        /*00a0*/ 	.short	0x0003
        /*00a2*/ 	.short	0x0018
        /*00a4*/ 	.byte	0x00, 0xf0, 0x21, 0x00


	//----- nvinfo : EIATTR_KPARAM_INFO
	.align		4
.L_103:
        /*00a8*/ 	.byte	0x04, 0x17
        /*00aa*/ 	.short	(.L_105 - .L_104)
.L_104:
        /*00ac*/ 	.word	0x00000000
        /*00b0*/ 	.short	0x0002
        /*00b2*/ 	.short	0x0010
        /*00b4*/ 	.byte	0x00, 0xf5, 0x21, 0x00


	//----- nvinfo : EIATTR_KPARAM_INFO
	.align		4
.L_105:
        /*00b8*/ 	.byte	0x04, 0x17
        /*00ba*/ 	.short	(.L_107 - .L_106)
.L_106:
        /*00bc*/ 	.word	0x00000000
        /*00c0*/ 	.short	0x0001
        /*00c2*/ 	.short	0x0008
        /*00c4*/ 	.byte	0x00, 0xf5, 0x21, 0x00


	//----- nvinfo : EIATTR_KPARAM_INFO
	.align		4
.L_107:
        /*00c8*/ 	.byte	0x04, 0x17
        /*00ca*/ 	.short	(.L_109 - .L_108)
.L_108:
        /*00cc*/ 	.word	0x00000000
        /*00d0*/ 	.short	0x0000
        /*00d2*/ 	.short	0x0000
        /*00d4*/ 	.byte	0x00, 0xf5, 0x21, 0x00


	//----- nvinfo : EIATTR_SPARSE_MMA_MASK
	.align		4
.L_109:
        /*00d8*/ 	.byte	0x03, 0x50
        /*00da*/ 	.short	0x0000


	//----- nvinfo : EIATTR_MAXREG_COUNT
	.align		4
        /*00dc*/ 	.byte	0x03, 0x1b
        /*00de*/ 	.short	0x00ff


	//----- nvinfo : EIATTR_MERCURY_ISA_VERSION
	.align		4
        /*00e0*/ 	.byte	0x03, 0x5f
        /*00e2*/ 	.short	0x0101


	//----- nvinfo : EIATTR_VRC_CTA_INIT_COUNT
	.align		4
        /*00e4*/ 	.byte	0x02, 0x4a
	.zero		1
	.zero		1


	//----- nvinfo : EIATTR_EXIT_INSTR_OFFSETS
	.align		4
        /*00e8*/ 	.byte	0x04, 0x1c
        /*00ea*/ 	.short	(.L_111 - .L_110)


	//   ....[0]....
.L_110:
        /*00ec*/ 	.word	0x00000170


	//   ....[1]....
        /*00f0*/ 	.word	0x000007d0


	//----- nvinfo : EIATTR_CRS_STACK_SIZE
	.align		4
.L_111:
        /*00f4*/ 	.byte	0x04, 0x1e
        /*00f6*/ 	.short	(.L_113 - .L_112)
.L_112:
        /*00f8*/ 	.word	0x00000000


	//----- nvinfo : EIATTR_CBANK_PARAM_SIZE
	.align		4
.L_113:
        /*00fc*/ 	.byte	0x03, 0x19
        /*00fe*/ 	.short	0x0068


	//----- nvinfo : EIATTR_PARAM_CBANK
	.align		4
        /*0100*/ 	.byte	0x04, 0x0a
        /*0102*/ 	.short	(.L_115 - .L_114)
	.align		4
.L_114:
        /*0104*/ 	.word	index@(.nv.constant0._Z9kernel_v3PdS_S_ddddddddmm)
        /*0108*/ 	.short	0x0380
        /*010a*/ 	.short	0x0068


	//----- nvinfo : EIATTR_SW_WAR
	.align		4
.L_115:
        /*010c*/ 	.byte	0x04, 0x36
        /*010e*/ 	.short	(.L_117 - .L_116)
.L_116:
        /*0110*/ 	.word	0x00000008
.L_117:


//--------------------- .nv.info._Z9kernel_v2PdS_S_ddddddddmm --------------------------
	.section	.nv.info._Z9kernel_v2PdS_S_ddddddddmm,"",@"SHT_CUDA_INFO"
	.sectionflags	@""
	.align	4


	//----- nvinfo : EIATTR_CUDA_API_VERSION
	.align		4
        /*0000*/ 	.byte	0x04, 0x37
        /*0002*/ 	.short	(.L_119 - .L_118)
.L_118:
        /*0004*/ 	.word	0x00000082


	//----- nvinfo : EIATTR_KPARAM_INFO
	.align		4
.L_119:
        /*0008*/ 	.byte	0x04, 0x17
        /*000a*/ 	.short	(.L_121 - .L_120)
.L_120:
        /*000c*/ 	.word	0x00000000
        /*0010*/ 	.short	0x000c
        /*0012*/ 	.short	0x0060
        /*0014*/ 	.byte	0x00, 0xf0, 0x21, 0x00


	//----- nvinfo : EIATTR_KPARAM_INFO
	.align		4
.L_121:
        /*0018*/ 	.byte	0x04, 0x17
        /*001a*/ 	.short	(.L_123 - .L_122)
.L_122:
        /*001c*/ 	.word	0x00000000
        /*0020*/ 	.short	0x000b
        /*0022*/ 	.short	0x0058
        /*0024*/ 	.byte	0x00, 0xf0, 0x21, 0x00


	//----- nvinfo : EIATTR_KPARAM_INFO
	.align		4
.L_123:
        /*0028*/ 	.byte	0x04, 0x17
        /*002a*/ 	.short	(.L_125 - .L_124)
.L_124:
        /*002c*/ 	.word	0x00000000
        /*0030*/ 	.short	0x000a
        /*0032*/ 	.short	0x0050
        /*0034*/ 	.byte	0x00, 0xf0, 0x21, 0x00


	//----- nvinfo : EIATTR_KPARAM_INFO
	.align		4
.L_125:
        /*0038*/ 	.byte	0x04, 0x17
        /*003a*/ 	.short	(.L_127 - .L_126)
.L_126:
        /*003c*/ 	.word	0x00000000
        /*0040*/ 	.short	0x0009
        /*0042*/ 	.short	0x0048
        /*0044*/ 	.byte	0x00, 0xf0, 0x21, 0x00


	//----- nvinfo : EIATTR_KPARAM_INFO
	.align		4
.L_127:
        /*0048*/ 	.byte	0x04, 0x17
        /*004a*/ 	.short	(.L_129 - .L_128)
.L_128:
        /*004c*/ 	.word	0x00000000
        /*0050*/ 	.short	0x0008
        /*0052*/ 	.short	0x0040
        /*0054*/ 	.byte	0x00, 0xf0, 0x21, 0x00


	//----- nvinfo : EIATTR_KPARAM_INFO
	.align		4
.L_129:
        /*0058*/ 	.byte	0x04, 0x17
        /*005a*/ 	.short	(.L_131 - .L_130)
.L_130:
        /*005c*/ 	.word	0x00000000
        /*0060*/ 	.short	0x0007
        /*0062*/ 	.short	0x0038
        /*0064*/ 	.byte	0x00, 0xf0, 0x21, 0x00


	//----- nvinfo : EIATTR_KPARAM_INFO
	.align		4
.L_131:
        /*0068*/ 	.byte	0x04, 0x17
        /*006a*/ 	.short	(.L_133 - .L_132)
.L_132:
        /*006c*/ 	.word	0x00000000
        /*0070*/ 	.short	0x0006
        /*0072*/ 	.short	0x0030
        /*0074*/ 	.byte	0x00, 0xf0, 0x21, 0x00


	//----- nvinfo : EIATTR_KPARAM_INFO
	.align		4
.L_133:
        /*0078*/ 	.byte	0x04, 0x17
        /*007a*/ 	.short	(.L_135 - .L_134)
.L_134:
        /*007c*/ 	.word	0x00000000
        /*0080*/ 	.short	0x0005
        /*0082*/ 	.short	0x0028
        /*0084*/ 	.byte	0x00, 0xf0, 0x21, 0x00


	//----- nvinfo : EIATTR_KPARAM_INFO
	.align		4
.L_135:
        /*0088*/ 	.byte	0x04, 0x17
        /*008a*/ 	.short	(.L_137 - .L_136)
.L_136:
        /*008c*/ 	.word	0x00000000
        /*0090*/ 	.short	0x0004
        /*0092*/ 	.short	0x0020
        /*0094*/ 	.byte	0x00, 0xf0, 0x21, 0x00


	//----- nvinfo : EIATTR_KPARAM_INFO
	.align		4
.L_137:
        /*0098*/ 	.byte	0x04, 0x17
        /*009a*/ 	.short	(.L_139 - .L_138)
.L_138:
        /*009c*/ 	.word	0x00000000
        /*00a0*/ 	.short	0x0003
        /*00a2*/ 	.short	0x0018
        /*00a4*/ 	.byte	0x00, 0xf0, 0x21, 0x00


	//----- nvinfo : EIATTR_KPARAM_INFO
	.align		4
.L_139:
        /*00a8*/ 	.byte	0x04, 0x17
        /*00aa*/ 	.short	(.L_141 - .L_140)
.L_140:
        /*00ac*/ 	.word	0x00000000
        /*00b0*/ 	.short	0x0002
        /*00b2*/ 	.short	0x0010
        /*00b4*/ 	.byte	0x00, 0xf5, 0x21, 0x00


	//----- nvinfo : EIATTR_KPARAM_INFO
	.align		4
.L_141:
        /*00b8*/ 	.byte	0x04, 0x17
        /*00ba*/ 	.short	(.L_143 - .L_142)
.L_142:
        /*00bc*/ 	.word	0x00000000
        /*00c0*/ 	.short	0x0001
        /*00c2*/ 	.short	0x0008
        /*00c4*/ 	.byte	0x00, 0xf5, 0x21, 0x00


	//----- nvinfo : EIATTR_KPARAM_INFO
	.align		4
.L_143:
        /*00c8*/ 	.byte	0x04, 0x17
        /*00ca*/ 	.short	(.L_145 - .L_144)
.L_144:
        /*00cc*/ 	.word	0x00000000
        /*00d0*/ 	.short	0x0000
        /*00d2*/ 	.short	0x0000
        /*00d4*/ 	.byte	0x00, 0xf5, 0x21, 0x00


	//----- nvinfo : EIATTR_SPARSE_MMA_MASK
	.align		4
.L_145:
        /*00d8*/ 	.byte	0x03, 0x50
        /*00da*/ 	.short	0x0000


	//----- nvinfo : EIATTR_MAXREG_COUNT
	.align		4
        /*00dc*/ 	.byte	0x03, 0x1b
        /*00de*/ 	.short	0x00ff


	//----- nvinfo : EIATTR_MERCURY_ISA_VERSION
	.align		4
        /*00e0*/ 	.byte	0x03, 0x5f
        /*00e2*/ 	.short	0x0101


	//----- nvinfo : EIATTR_VRC_CTA_INIT_COUNT
	.align		4
        /*00e4*/ 	.byte	0x02, 0x4a
	.zero		1
	.zero		1


	//----- nvinfo : EIATTR_EXIT_INSTR_OFFSETS
	.align		4
        /*00e8*/ 	.byte	0x04, 0x1c
        /*00ea*/ 	.short	(.L_147 - .L_146)


	//   ....[0]....
.L_146:
        /*00ec*/ 	.word	0x00000170


	//   ....[1]....
        /*00f0*/ 	.word	0x000007f0


	//----- nvinfo : EIATTR_CRS_STACK_SIZE
	.align		4
.L_147:
        /*00f4*/ 	.byte	0x04, 0x1e
        /*00f6*/ 	.short	(.L_149 - .L_148)
.L_148:
        /*00f8*/ 	.word	0x00000000


	//----- nvinfo : EIATTR_CBANK_PARAM_SIZE
	.align		4
.L_149:
        /*00fc*/ 	.byte	0x03, 0x19
        /*00fe*/ 	.short	0x0068


	//----- nvinfo : EIATTR_PARAM_CBANK
	.align		4
        /*0100*/ 	.byte	0x04, 0x0a
        /*0102*/ 	.short	(.L_151 - .L_150)
	.align		4
.L_150:
        /*0104*/ 	.word	index@(.nv.constant0._Z9kernel_v2PdS_S_ddddddddmm)
        /*0108*/ 	.short	0x0380
        /*010a*/ 	.short	0x0068


	//----- nvinfo : EIATTR_SW_WAR
	.align		4
.L_151:
        /*010c*/ 	.byte	0x04, 0x36
        /*010e*/ 	.short	(.L_153 - .L_152)
.L_152:
        /*0110*/ 	.word	0x00000008
.L_153:


//--------------------- .nv.info._Z18solve_ode_recoveryPdS_S_ddddddmm --------------------------
	.section	.nv.info._Z18solve_ode_recoveryPdS_S_ddddddmm,"",@"SHT_CUDA_INFO"
	.sectionflags	@""
	.align	4


	//----- nvinfo : EIATTR_CUDA_API_VERSION
	.align		4
        /*0000*/ 	.byte	0x04, 0x37
        /*0002*/ 	.short	(.L_155 - .L_154)
.L_154:
        /*0004*/ 	.word	0x00000082


	//----- nvinfo : EIATTR_KPARAM_INFO
	.align		4
.L_155:
        /*0008*/ 	.byte	0x04, 0x17
        /*000a*/ 	.short	(.L_157 - .L_156)
.L_156:
        /*000c*/ 	.word	0x00000000
        /*0010*/ 	.short	0x000a
        /*0012*/ 	.short	0x0050
        /*0014*/ 	.byte	0x00, 0xf0, 0x21, 0x00


	//----- nvinfo : EIATTR_KPARAM_INFO
	.align		4
.L_157:
        /*0018*/ 	.byte	0x04, 0x17
        /*001a*/ 	.short	(.L_159 - .L_158)
.L_158:
        /*001c*/ 	.word	0x00000000
        /*0020*/ 	.short	0x0009
        /*0022*/ 	.short	0x0048
        /*0024*/ 	.byte	0x00, 0xf0, 0x21, 0x00


	//----- nvinfo : EIATTR_KPARAM_INFO
	.align		4
.L_159:
        /*0028*/ 	.byte	0x04, 0x17
        /*002a*/ 	.short	(.L_161 - .L_160)
.L_160:
        /*002c*/ 	.word	0x00000000
        /*0030*/ 	.short	0x0008
        /*0032*/ 	.short	0x0040
        /*0034*/ 	.byte	0x00, 0xf0, 0x21, 0x00


	//----- nvinfo : EIATTR_KPARAM_INFO
	.align		4
.L_161:
        /*0038*/ 	.byte	0x04, 0x17
        /*003a*/ 	.short	(.L_163 - .L_162)
.L_162:
        /*003c*/ 	.word	0x00000000
        /*0040*/ 	.short	0x0007
        /*0042*/ 	.short	0x0038
        /*0044*/ 	.byte	0x00, 0xf0, 0x21, 0x00


	//----- nvinfo : EIATTR_KPARAM_INFO
	.align		4
.L_163:
        /*0048*/ 	.byte	0x04, 0x17
        /*004a*/ 	.short	(.L_165 - .L_164)
.L_164:
        /*004c*/ 	.word	0x00000000
        /*0050*/ 	.short	0x0006
        /*0052*/ 	.short	0x0030
        /*0054*/ 	.byte	0x00, 0xf0, 0x21, 0x00


	//----- nvinfo : EIATTR_KPARAM_INFO
	.align		4
.L_165:
        /*0058*/ 	.byte	0x04, 0x17
        /*005a*/ 	.short	(.L_167 - .L_166)
.L_166:
        /*005c*/ 	.word	0x00000000
        /*0060*/ 	.short	0x0005
        /*0062*/ 	.short	0x0028
        /*0064*/ 	.byte	0x00, 0xf0, 0x21, 0x00


	//----- nvinfo : EIATTR_KPARAM_INFO
	.align		4
.L_167:
        /*0068*/ 	.byte	0x04, 0x17
        /*006a*/ 	.short	(.L_169 - .L_168)
.L_168:
        /*006c*/ 	.word	0x00000000
        /*0070*/ 	.short	0x0004
        /*0072*/ 	.short	0x0020
        /*0074*/ 	.byte	0x00, 0xf0, 0x21, 0x00


	//----- nvinfo : EIATTR_KPARAM_INFO
	.align		4
.L_169:
        /*0078*/ 	.byte	0x04, 0x17
        /*007a*/ 	.short	(.L_171 - .L_170)
.L_170:
        /*007c*/ 	.word	0x00000000
        /*0080*/ 	.short	0x0003
        /*0082*/ 	.short	0x0018
        /*0084*/ 	.byte	0x00, 0xf0, 0x21, 0x00


	//----- nvinfo : EIATTR_KPARAM_INFO
	.align		4
.L_171:
        /*0088*/ 	.byte	0x04, 0x17
        /*008a*/ 	.short	(.L_173 - .L_172)
.L_172:
        /*008c*/ 	.word	0x00000000
        /*0090*/ 	.short	0x0002
        /*0092*/ 	.short	0x0010
        /*0094*/ 	.byte	0x00, 0xf5, 0x21, 0x00


	//----- nvinfo : EIATTR_KPARAM_INFO
	.align		4
.L_173:
        /*0098*/ 	.byte	0x04, 0x17
        /*009a*/ 	.short	(.L_175 - .L_174)
.L_174:
        /*009c*/ 	.word	0x00000000
        /*00a0*/ 	.short	0x0001
        /*00a2*/ 	.short	0x0008
        /*00a4*/ 	.byte	0x00, 0xf5, 0x21, 0x00


	//----- nvinfo : EIATTR_KPARAM_INFO
	.align		4
.L_175:
        /*00a8*/ 	.byte	0x04, 0x17
        /*00aa*/ 	.short	(.L_177 - .L_176)
.L_176:
        /*00ac*/ 	.word	0x00000000
        /*00b0*/ 	.short	0x0000
        /*00b2*/ 	.short	0x0000
        /*00b4*/ 	.byte	0x00, 0xf5, 0x21, 0x00


	//----- nvinfo : EIATTR_SPARSE_MMA_MASK
	.align		4
.L_177:
        /*00b8*/ 	.byte	0x03, 0x50
        /*00ba*/ 	.short	0x0000


	//----- nvinfo : EIATTR_MAXREG_COUNT
	.align		4
        /*00bc*/ 	.byte	0x03, 0x1b
        /*00be*/ 	.short	0x00ff


	//----- nvinfo : EIATTR_MERCURY_ISA_VERSION
	.align		4
        /*00c0*/ 	.byte	0x03, 0x5f
        /*00c2*/ 	.short	0x0101


	//----- nvinfo : EIATTR_VRC_CTA_INIT_COUNT
	.align		4
        /*00c4*/ 	.byte	0x02, 0x4a
	.zero		1
	.zero		1


	//----- nvinfo : EIATTR_EXIT_INSTR_OFFSETS
	.align		4
        /*00c8*/ 	.byte	0x04, 0x1c
        /*00ca*/ 	.short	(.L_179 - .L_178)


	//   ....[0]....
.L_178:
        /*00cc*/ 	.word	0x00000180


	//   ....[1]....
        /*00d0*/ 	.word	0x00000430


	//----- nvinfo : EIATTR_CRS_STACK_SIZE
	.align		4
.L_179:
        /*00d4*/ 	.byte	0x04, 0x1e
        /*00d6*/ 	.short	(.L_181 - .L_180)
.L_180:
        /*00d8*/ 	.word	0x00000000


	//----- nvinfo : EIATTR_CBANK_PARAM_SIZE
	.align		4
.L_181:
        /*00dc*/ 	.byte	0x03, 0x19
        /*00de*/ 	.short	0x0058


	//----- nvinfo : EIATTR_PARAM_CBANK
	.align		4
        /*00e0*/ 	.byte	0x04, 0x0a
        /*00e2*/ 	.short	(.L_183 - .L_182)
	.align		4
.L_182:
        /*00e4*/ 	.word	index@(.nv.constant0._Z18solve_ode_recoveryPdS_S_ddddddmm)
        /*00e8*/ 	.short	0x0380
        /*00ea*/ 	.short	0x0058


	//----- nvinfo : EIATTR_SW_WAR
	.align		4
.L_183:
        /*00ec*/ 	.byte	0x04, 0x36
        /*00ee*/ 	.short	(.L_185 - .L_184)
.L_184:
        /*00f0*/ 	.word	0x00000008
.L_185:


//--------------------- .nv.info._Z20solve_ode_excitationPdS_S_dddmm --------------------------
	.section	.nv.info._Z20solve_ode_excitationPdS_S_dddmm,"",@"SHT_CUDA_INFO"
	.sectionflags	@""
	.align	4


	//----- nvinfo : EIATTR_CUDA_API_VERSION
	.align		4
        /*0000*/ 	.byte	0x04, 0x37
        /*0002*/ 	.short	(.L_187 - .L_186)
.L_186:
        /*0004*/ 	.word	0x00000082


	//----- nvinfo : EIATTR_KPARAM_INFO
	.align		4
.L_187:
        /*0008*/ 	.byte	0x04, 0x17
        /*000a*/ 	.short	(.L_189 - .L_188)
.L_188:
        /*000c*/ 	.word	0x00000000
        /*0010*/ 	.short	0x0007
        /*0012*/ 	.short	0x0038
        /*0014*/ 	.byte	0x00, 0xf0, 0x21, 0x00


	//----- nvinfo : EIATTR_KPARAM_INFO
	.align		4
.L_189:
        /*0018*/ 	.byte	0x04, 0x17
        /*001a*/ 	.short	(.L_191 - .L_190)
.L_190:
        /*001c*/ 	.word	0x00000000
        /*0020*/ 	.short	0x0006
        /*0022*/ 	.short	0x0030
        /*0024*/ 	.byte	0x00, 0xf0, 0x21, 0x00


	//----- nvinfo : EIATTR_KPARAM_INFO
	.align		4
.L_191:
        /*0028*/ 	.byte	0x04, 0x17
        /*002a*/ 	.short	(.L_193 - .L_192)
.L_192:
        /*002c*/ 	.word	0x00000000
        /*0030*/ 	.short	0x0005
        /*0032*/ 	.short	0x0028
        /*0034*/ 	.byte	0x00, 0xf0, 0x21, 0x00


	//----- nvinfo : EIATTR_KPARAM_INFO
	.align		4
.L_193:
        /*0038*/ 	.byte	0x04, 0x17
        /*003a*/ 	.short	(.L_195 - .L_194)
.L_194:
        /*003c*/ 	.word	0x00000000
        /*0040*/ 	.short	0x0004
        /*0042*/ 	.short	0x0020
        /*0044*/ 	.byte	0x00, 0xf0, 0x21, 0x00


	//----- nvinfo : EIATTR_KPARAM_INFO
	.align		4
.L_195:
        /*0048*/ 	.byte	0x04, 0x17
        /*004a*/ 	.short	(.L_197 - .L_196)
.L_196:
        /*004c*/ 	.word	0x00000000
        /*0050*/ 	.short	0x0003
        /*0052*/ 	.short	0x0018
        /*0054*/ 	.byte	0x00, 0xf0, 0x21, 0x00


	//----- nvinfo : EIATTR_KPARAM_INFO
	.align		4
.L_197:
        /*0058*/ 	.byte	0x04, 0x17
        /*005a*/ 	.short	(.L_199 - .L_198)
.L_198:
        /*005c*/ 	.word	0x00000000
        /*0060*/ 	.short	0x0002
        /*0062*/ 	.short	0x0010
        /*0064*/ 	.byte	0x00, 0xf5, 0x21, 0x00


	//----- nvinfo : EIATTR_KPARAM_INFO
	.align		4
.L_199:
        /*0068*/ 	.byte	0x04, 0x17
        /*006a*/ 	.short	(.L_201 - .L_200)
.L_200:
        /*006c*/ 	.word	0x00000000
        /*0070*/ 	.short	0x0001
        /*0072*/ 	.short	0x0008
        /*0074*/ 	.byte	0x00, 0xf5, 0x21, 0x00


	//----- nvinfo : EIATTR_KPARAM_INFO
	.align		4
.L_201:
        /*0078*/ 	.byte	0x04, 0x17
        /*007a*/ 	.short	(.L_203 - .L_202)
.L_202:
        /*007c*/ 	.word	0x00000000
        /*0080*/ 	.short	0x0000
        /*0082*/ 	.short	0x0000
        /*0084*/ 	.byte	0x00, 0xf5, 0x21, 0x00


	//----- nvinfo : EIATTR_SPARSE_MMA_MASK
	.align		4
.L_203:
        /*0088*/ 	.byte	0x03, 0x50
        /*008a*/ 	.short	0x0000


	//----- nvinfo : EIATTR_MAXREG_COUNT
	.align		4
        /*008c*/ 	.byte	0x03, 0x1b
        /*008e*/ 	.short	0x00ff


	//----- nvinfo : EIATTR_MERCURY_ISA_VERSION
	.align		4
        /*0090*/ 	.byte	0x03, 0x5f
        /*0092*/ 	.short	0x0101


	//----- nvinfo : EIATTR_VRC_CTA_INIT_COUNT
	.align		4
        /*0094*/ 	.byte	0x02, 0x4a
	.zero		1
	.zero		1


	//----- nvinfo : EIATTR_EXIT_INSTR_OFFSETS
	.align		4
        /*0098*/ 	.byte	0x04, 0x1c
        /*009a*/ 	.short	(.L_205 - .L_204)


	//   ....[0]....
.L_204:
        /*009c*/ 	.word	0x00000170


	//   ....[1]....
        /*00a0*/ 	.word	0x000002a0


	//----- nvinfo : EIATTR_CBANK_PARAM_SIZE
	.align		4
.L_205:
        /*00a4*/ 	.byte	0x03, 0x19
        /*00a6*/ 	.short	0x0040


	//----- nvinfo : EIATTR_PARAM_CBANK
	.align		4
        /*00a8*/ 	.byte	0x04, 0x0a
        /*00aa*/ 	.short	(.L_207 - .L_206)
	.align		4
.L_206:
        /*00ac*/ 	.word	index@(.nv.constant0._Z20solve_ode_excitationPdS_S_dddmm)
        /*00b0*/ 	.short	0x0380
        /*00b2*/ 	.short	0x0040


	//----- nvinfo : EIATTR_SW_WAR
	.align		4
.L_207:
        /*00b4*/ 	.byte	0x04, 0x36
        /*00b6*/ 	.short	(.L_209 - .L_208)
.L_208:
        /*00b8*/ 	.word	0x00000008
.L_209:


//--------------------- .nv.info._Z20solve_pde_excitationPdS_dmm --------------------------
	.section	.nv.info._Z20solve_pde_excitationPdS_dmm,"",@"SHT_CUDA_INFO"
	.sectionflags	@""
	.align	4


	//----- nvinfo : EIATTR_CUDA_API_VERSION
	.align		4
        /*0000*/ 	.byte	0x04, 0x37
        /*0002*/ 	.short	(.L_211 - .L_210)
.L_210:
        /*0004*/ 	.word	0x00000082


	//----- nvinfo : EIATTR_KPARAM_INFO
	.align		4
.L_211:
        /*0008*/ 	.byte	0x04, 0x17
        /*000a*/ 	.short	(.L_213 - .L_212)
.L_212:
        /*000c*/ 	.word	0x00000000
        /*0010*/ 	.short	0x0004
        /*0012*/ 	.short	0x0020
        /*0014*/ 	.byte	0x00, 0xf0, 0x21, 0x00


	//----- nvinfo : EIATTR_KPARAM_INFO
	.align		4
.L_213:
        /*0018*/ 	.byte	0x04, 0x17
        /*001a*/ 	.short	(.L_215 - .L_214)
.L_214:
        /*001c*/ 	.word	0x00000000
        /*0020*/ 	.short	0x0003
        /*0022*/ 	.short	0x0018
        /*0024*/ 	.byte	0x00, 0xf0, 0x21, 0x00


	//----- nvinfo : EIATTR_KPARAM_INFO
	.align		4
.L_215:
        /*0028*/ 	.byte	0x04, 0x17
        /*002a*/ 	.short	(.L_217 - .L_216)
.L_216:
        /*002c*/ 	.word	0x00000000
        /*0030*/ 	.short	0x0002
        /*0032*/ 	.short	0x0010
        /*0034*/ 	.byte	0x00, 0xf0, 0x21, 0x00


	//----- nvinfo : EIATTR_KPARAM_INFO
	.align		4
.L_217:
        /*0038*/ 	.byte	0x04, 0x17
        /*003a*/ 	.short	(.L_219 - .L_218)
.L_218:
        /*003c*/ 	.word	0x00000000
        /*0040*/ 	.short	0x0001
        /*0042*/ 	.short	0x0008
        /*0044*/ 	.byte	0x00, 0xf5, 0x21, 0x00


	//----- nvinfo : EIATTR_KPARAM_INFO
	.align		4
.L_219:
        /*0048*/ 	.byte	0x04, 0x17
        /*004a*/ 	.short	(.L_221 - .L_220)
.L_220:
        /*004c*/ 	.word	0x00000000
        /*0050*/ 	.short	0x0000
        /*0052*/ 	.short	0x0000
        /*0054*/ 	.byte	0x00, 0xf5, 0x21, 0x00


	//----- nvinfo : EIATTR_SPARSE_MMA_MASK
	.align		4
.L_221:
        /*0058*/ 	.byte	0x03, 0x50
        /*005a*/ 	.short	0x0000


	//----- nvinfo : EIATTR_MAXREG_COUNT
	.align		4
        /*005c*/ 	.byte	0x03, 0x1b
        /*005e*/ 	.short	0x00ff


	//----- nvinfo : EIATTR_MERCURY_ISA_VERSION
	.align		4
        /*0060*/ 	.byte	0x03, 0x5f
        /*0062*/ 	.short	0x0101


	//----- nvinfo : EIATTR_VRC_CTA_INIT_COUNT
	.align		4
        /*0064*/ 	.byte	0x02, 0x4a
	.zero		1
	.zero		1


	//----- nvinfo : EIATTR_EXIT_INSTR_OFFSETS
	.align		4
        /*0068*/ 	.byte	0x04, 0x1c
        /*006a*/ 	.short	(.L_223 - .L_222)


	//   ....[0]....
.L_222:
        /*006c*/ 	.word	0x00000170


	//   ....[1]....
        /*0070*/ 	.word	0x000004f0


	//----- nvinfo : EIATTR_CBANK_PARAM_SIZE
	.align		4
.L_223:
        /*0074*/ 	.byte	0x03, 0x19
        /*0076*/ 	.short	0x0028


	//----- nvinfo : EIATTR_PARAM_CBANK
	.align		4
        /*0078*/ 	.byte	0x04, 0x0a
        /*007a*/ 	.short	(.L_225 - .L_224)
	.align		4
.L_224:
        /*007c*/ 	.word	index@(.nv.constant0._Z20solve_pde_excitationPdS_dmm)
        /*0080*/ 	.short	0x0380
        /*0082*/ 	.short	0x0028


	//----- nvinfo : EIATTR_SW_WAR
	.align		4
.L_225:
        /*0084*/ 	.byte	0x04, 0x36
        /*0086*/ 	.short	(.L_227 - .L_226)
.L_226:
        /*0088*/ 	.word	0x00000008
.L_227:


//--------------------- .nv.callgraph             --------------------------
	.section	.nv.callgraph,"",@"SHT_CUDA_CALLGRAPH"
	.align	4
	.sectionentsize	8
	.align		4
        /*0000*/ 	.word	0x00000000
	.align		4
        /*0004*/ 	.word	0xffffffff
	.align		4
        /*0008*/ 	.word	0x00000000
	.align		4
        /*000c*/ 	.word	0xfffffffe
	.align		4
        /*0010*/ 	.word	0x00000000
	.align		4
        /*0014*/ 	.word	0xfffffffd
	.align		4
        /*0018*/ 	.word	0x00000000
	.align		4
        /*001c*/ 	.word	0xfffffffc


//--------------------- .text._Z9kernel_v4PdS_S_ddddddddmm --------------------------
	.section	.text._Z9kernel_v4PdS_S_ddddddddmm,"ax",@progbits
	.align	128
        .global         _Z9kernel_v4PdS_S_ddddddddmm
        .type           _Z9kernel_v4PdS_S_ddddddddmm,@function
        .size           _Z9kernel_v4PdS_S_ddddddddmm,(.L_x_34 - _Z9kernel_v4PdS_S_ddddddddmm)
        .other          _Z9kernel_v4PdS_S_ddddddddmm,@"STO_CUDA_ENTRY STV_DEFAULT"
_Z9kernel_v4PdS_S_ddddddddmm:
.text._Z9kernel_v4PdS_S_ddddddddmm:
[----:B------:R-:W-:Y:S01]  /*0000*/  LDC R1, c[0x0][0x37c] ;  /* 0x0000df00ff017b82 */ /* 0x000fe20000000800 */
[----:B------:R-:W0:Y:S07]  /*0010*/  S2R R7, SR_CTAID.X ;  /* 0x0000000000077919 */ /* 0x000e2e0000002500 */
[----:B------:R-:W1:Y:S01]  /*0020*/  LDC.64 R4, c[0x0][0x3e0] ;  /* 0x0000f800ff047b82 */ /* 0x000e620000000a00 */
[----:B------:R-:W2:Y:S01]  /*0030*/  LDCU UR7, c[0x0][0x364] ;  /* 0x00006c80ff0777ac */ /* 0x000ea20008000800 */
[----:B------:R-:W0:Y:S01]  /*0040*/  S2R R0, SR_TID.X ;  /* 0x0000000000007919 */ /* 0x000e220000002100 */
[----:B------:R-:W0:Y:S01]  /*0050*/  LDCU UR4, c[0x0][0x360] ;  /* 0x00006c00ff0477ac */ /* 0x000e220008000800 */
[----:B------:R-:W3:Y:S01]  /*0060*/  S2R R15, SR_TID.Y ;  /* 0x00000000000f7919 */ /* 0x000ee20000002200 */
[----:B------:R-:W4:Y:S01]  /*0070*/  LDCU.64 UR8, c[0x0][0x3d8] ;  /* 0x00007b00ff0877ac */ /* 0x000f220008000a00 */
[----:B------:R-:W2:Y:S01]  /*0080*/  S2R R9, SR_CTAID.Y ;  /* 0x0000000000097919 */ /* 0x000ea20000002600 */
[----:B-1----:R-:W-:Y:S01]  /*0090*/  IADD3 R6, P1, PT, R4, 0x1, RZ ;  /* 0x0000000104067810 */ /* 0x002fe20007f3e0ff */
[----:B----4-:R-:W-:-:S04]  /*00a0*/  UIADD3 UR5, UP0, UPT, UR8, 0x1, URZ ;  /* 0x0000000108057890 */ /* 0x010fc8000ff1e0ff */
[----:B------:R-:W-:Y:S01]  /*00b0*/  UIADD3.X UR6, UPT, UPT, URZ, UR9, URZ, UP0, !UPT ;  /* 0x00000009ff067290 */ /* 0x000fe200087fe4ff */
[----:B0-----:R-:W-:-:S05]  /*00c0*/  IMAD R7, R7, UR4, R0 ;  /* 0x0000000407077c24 */ /* 0x001fca000f8e0200 */
[----:B------:R-:W-:Y:S02]  /*00d0*/  IMAD.U32 R8, RZ, RZ, UR6 ;  /* 0x00000006ff087e24 */ /* 0x000fe4000f8e00ff */
[----:B---3--:R-:W-:Y:S02]  /*00e0*/  VIADD R2, R15, 0x1 ;  /* 0x000000010f027836 */ /* 0x008fe40000000000 */
[----:B------:R-:W-:Y:S02]  /*00f0*/  VIADD R3, R7, 0x1 ;  /* 0x0000000107037836 */ /* 0x000fe40000000000 */
[----:B--2---:R-:W-:Y:S02]  /*0100*/  IMAD R14, R9, UR7, R2 ;  /* 0x00000007090e7c24 */ /* 0x004fe4000f8e0202 */
[----:B------:R-:W-:Y:S01]  /*0110*/  IMAD.X R9, RZ, RZ, R5, P1 ;  /* 0x000000ffff097224 */ /* 0x000fe200008e0605 */
[----:B------:R-:W-:Y:S02]  /*0120*/  ISETP.GT.U32.AND P0, PT, R6, R3, PT ;  /* 0x000000030600720c */ /* 0x000fe40003f04070 */
[----:B------:R-:W-:-:S02]  /*0130*/  SHF.R.S32.HI R6, RZ, 0x1f, R3 ;  /* 0x0000001fff067819 */ /* 0x000fc40000011403 */
[----:B------:R-:W-:Y:S02]  /*0140*/  ISETP.GE.U32.AND P1, PT, R14, UR5, PT ;  /* 0x000000050e007c0c */ /* 0x000fe4000bf26070 */
[----:B------:R-:W-:-:S04]  /*0150*/  ISETP.GT.U32.AND.EX P0, PT, R9, R6, PT, P0 ;  /* 0x000000060900720c */ /* 0x000fc80003f04100 */
[----:B------:R-:W-:-:S13]  /*0160*/  ISETP.LE.U32.OR.EX P0, PT, R8, RZ, !P0, P1 ;  /* 0x000000ff0800720c */ /* 0x000fda0004703510 */
[----:B------:R-:W-:Y:S05]  /*0170*/  @P0 EXIT ;  /* 0x000000000000094d */ /* 0x000fea0003800000 */
[----:B------:R-:W0:Y:S01]  /*0180*/  LDCU.64 UR12, c[0x0][0x388] ;  /* 0x00007100ff0c77ac */ /* 0x000e220008000a00 */
[C---:B------:R-:W-:Y:S01]  /*0190*/  IMAD.WIDE.U32 R8, R14.reuse, R4, RZ ;  /* 0x000000040e087225 */ /* 0x040fe200078e00ff */
[----:B------:R-:W1:Y:S03]  /*01a0*/  LDCU.64 UR10, c[0x0][0x358] ;  /* 0x00006b00ff0a77ac */ /* 0x000e660008000a00 */
[----:B------:R-:W-:Y:S01]  /*01b0*/  IMAD R9, R14, R5, R9 ;  /* 0x000000050e097224 */ /* 0x000fe200078e0209 */
[----:B0-----:R-:W-:-:S04]  /*01c0*/  LEA R20, P0, R8, UR12, 0x3 ;  /* 0x0000000c08147c11 */ /* 0x001fc8000f8018ff */
[----:B------:R-:W-:-:S05]  /*01d0*/  LEA.HI.X R21, R8, UR13, R9, 0x3, P0 ;  /* 0x0000000d08157c11 */ /* 0x000fca00080f1c09 */
[----:B-1----:R-:W2:Y:S01]  /*01e0*/  LDG.E.64 R8, desc[UR10][R20.64+0x10] ;  /* 0x0000100a14087981 */ /* 0x002ea2000c1e1b00 */
[----:B------:R-:W-:-:S04]  /*01f0*/  LEA R16, P0, R4, R20, 0x3 ;  /* 0x0000001404107211 */ /* 0x000fc800078018ff */
[C-C-:B------:R-:W-:Y:S02]  /*0200*/  LEA.HI.X R17, R4.reuse, R21, R5.reuse, 0x3, P0 ;  /* 0x0000001504117211 */ /* 0x140fe400000f1c05 */
[C---:B------:R-:W-:Y:S01]  /*0210*/  LEA R10, P0, R4.reuse, R3, 0x1 ;  /* 0x00000003040a7211 */ /* 0x040fe200078008ff */
[----:B--2---:R0:W-:Y:S04]  /*0220*/  STG.E.64 desc[UR10][R20.64], R8 ;  /* 0x0000000814007986 */ /* 0x0041e8000c101b0a */
[----:B------:R-:W2:Y:S01]  /*0230*/  LDG.E.64 R22, desc[UR10][R16.64+-0x18] ;  /* 0xffffe80a10167981 */ /* 0x000ea2000c1e1b00 */
[----:B------:R-:W-:Y:S02]  /*0240*/  LEA.HI.X R11, R4, R6, R5, 0x1, P0 ;  /* 0x00000006040b7211 */ /* 0x000fe400000f0c05 */
[----:B------:R-:W-:-:S04]  /*0250*/  LEA R12, P0, R10, UR12, 0x3 ;  /* 0x0000000c0a0c7c11 */ /* 0x000fc8000f8018ff */
[----:B------:R-:W-:Y:S02]  /*0260*/  LEA.HI.X R13, R10, UR13, R11, 0x3, P0 ;  /* 0x0000000d0a0d7c11 */ /* 0x000fe400080f1c0b */
[----:B------:R-:W-:Y:S01]  /*0270*/  IADD3 R24, P0, PT, R4, -0x3, RZ ;  /* 0xfffffffd04187810 */ /* 0x000fe20007f1e0ff */
[----:B------:R-:W1:Y:S03]  /*0280*/  LDC.64 R10, c[0x0][0x388] ;  /* 0x0000e200ff0a7b82 */ /* 0x000e660000000a00 */
[----:B------:R-:W-:Y:S01]  /*0290*/  IADD3.X R25, PT, PT, R5, -0x1, RZ, P0, !PT ;  /* 0xffffffff05197810 */ /* 0x000fe200007fe4ff */
[----:B0-----:R-:W-:-:S04]  /*02a0*/  IMAD.WIDE.U32 R8, R24, R4, RZ ;  /* 0x0000000418087225 */ /* 0x001fc800078e00ff */
[----:B------:R-:W-:Y:S01]  /*02b0*/  IMAD R25, R25, R4, RZ ;  /* 0x0000000419197224 */ /* 0x000fe200078e02ff */
[----:B--2---:R1:W-:Y:S04]  /*02c0*/  STG.E.64 desc[UR10][R16.64+-0x8], R22 ;  /* 0xfffff81610007986 */ /* 0x0043e8000c101b0a */
[----:B------:R-:W2:Y:S01]  /*02d0*/  LDG.E.64 R18, desc[UR10][R12.64] ;  /* 0x0000000a0c127981 */ /* 0x000ea2000c1e1b00 */
[----:B------:R-:W-:Y:S01]  /*02e0*/  IMAD R25, R24, R5, R25 ;  /* 0x0000000518197224 */ /* 0x000fe200078e0219 */
[----:B------:R-:W-:-:S03]  /*02f0*/  IADD3 R21, P0, PT, R3, R8, RZ ;  /* 0x0000000803157210 */ /* 0x000fc60007f1e0ff */
[----:B------:R-:W-:Y:S01]  /*0300*/  IMAD.IADD R9, R9, 0x1, R25 ;  /* 0x0000000109097824 */ /* 0x000fe200078e0219 */
[----:B------:R-:W-:-:S03]  /*0310*/  LEA R20, P1, R21, UR12, 0x3 ;  /* 0x0000000c15147c11 */ /* 0x000fc6000f8218ff */
[----:B------:R-:W-:Y:S02]  /*0320*/  IMAD.X R6, R6, 0x1, R9, P0 ;  /* 0x0000000106067824 */ /* 0x000fe400000e0609 */
[----:B-1----:R-:W-:-:S03]  /*0330*/  IMAD.WIDE R22, R7, 0x8, R10 ;  /* 0x0000000807167825 */ /* 0x002fc600078e020a */
[----:B------:R-:W-:Y:S02]  /*0340*/  LEA.HI.X R21, R21, UR13, R6, 0x3, P1 ;  /* 0x0000000d15157c11 */ /* 0x000fe400088f1c06 */
[----:B------:R-:W-:Y:S01]  /*0350*/  ISETP.NE.AND P1, PT, R15, RZ, PT ;  /* 0x000000ff0f00720c */ /* 0x000fe20003f25270 */
[----:B------:R-:W-:Y:S01]  /*0360*/  IMAD R3, R14, R4, R3 ;  /* 0x000000040e037224 */ /* 0x000fe200078e0203 */
[----:B------:R-:W-:Y:S01]  /*0370*/  LEA R14, P2, R8, R12, 0x3 ;  /* 0x0000000c080e7211 */ /* 0x000fe200078418ff */
[----:B--2---:R0:W-:Y:S04]  /*0380*/  STG.E.64 desc[UR10][R22.64+0x8], R18 ;  /* 0x0000081216007986 */ /* 0x0041e8000c101b0a */
[----:B------:R1:W2:Y:S01]  /*0390*/  LDG.E.64 R6, desc[UR10][R20.64] ;  /* 0x0000000a14067981 */ /* 0x0002a2000c1e1b00 */
[----:B------:R-:W-:-:S05]  /*03a0*/  ISETP.NE.AND P0, PT, R0, RZ, PT ;  /* 0x000000ff0000720c */ /* 0x000fca0003f05270 */
[----:B------:R-:W-:Y:S01]  /*03b0*/  @!P1 IMAD.WIDE.U32 R16, R4, UR7, RZ ;  /* 0x0000000704109c25 */ /* 0x000fe2000f8e00ff */
[----:B------:R-:W-:Y:S01]  /*03c0*/  LEA.HI.X R15, R8, R13, R9, 0x3, P2 ;  /* 0x0000000d080f7211 */ /* 0x000fe200010f1c09 */
[----:B------:R-:W-:Y:S01]  /*03d0*/  USHF.L.U32 UR8, UR4, 0x3, URZ ;  /* 0x0000000304087899 */ /* 0x000fe200080006ff */
[----:B------:R-:W-:Y:S01]  /*03e0*/  SHF.R.S32.HI R8, RZ, 0x1f, R3 ;  /* 0x0000001fff087819 */ /* 0x000fe20000011403 */
[C---:B------:R-:W-:Y:S01]  /*03f0*/  IMAD.WIDE R10, R3.reuse, 0x8, R10 ;  /* 0x00000008030a7825 */ /* 0x040fe200078e020a */
[----:B------:R-:W-:-:S04]  /*0400*/  @!P1 IADD3 R9, P2, PT, R3, -R4, RZ ;  /* 0x8000000403099210 */ /* 0x000fc80007f5e0ff */
[----:B0-----:R-:W-:Y:S01]  /*0410*/  @!P1 LEA R18, P3, R9, UR12, 0x3 ;  /* 0x0000000c09129c11 */ /* 0x001fe2000f8618ff */
[----:B------:R-:W-:Y:S01]  /*0420*/  @!P1 IMAD.X R4, R8, 0x1, ~R5, P2 ;  /* 0x0000000108049824 */ /* 0x000fe200010e0e05 */
[----:B-1----:R-:W-:Y:S01]  /*0430*/  @!P1 LEA R20, P2, R16, R10, 0x3 ;  /* 0x0000000a10149211 */ /* 0x002fe200078418ff */
[----:B------:R-:W-:-:S03]  /*0440*/  @!P1 IMAD R5, R5, UR7, R17 ;  /* 0x0000000705059c24 */ /* 0x000fc6000f8e0211 */
[----:B------:R-:W-:Y:S01]  /*0450*/  @!P1 LEA.HI.X R19, R9, UR13, R4, 0x3, P3 ;  /* 0x0000000d09139c11 */ /* 0x000fe200098f1c04 */
[----:B------:R-:W0:Y:S01]  /*0460*/  S2UR UR6, SR_CgaCtaId ;  /* 0x00000000000679c3 */ /* 0x000e220000008800 */
[----:B------:R-:W-:Y:S01]  /*0470*/  @!P0 IADD3 R12, P3, PT, R10, UR8, RZ ;  /* 0x000000080a0c8c10 */ /* 0x000fe2000ff7e0ff */
[----:B------:R-:W-:Y:S01]  /*0480*/  UIADD3 UR4, UPT, UPT, UR4, 0x2, URZ ;  /* 0x0000000204047890 */ /* 0x000fe2000fffe0ff */
[----:B------:R-:W-:Y:S01]  /*0490*/  @!P1 LEA.HI.X R21, R16, R11, R5, 0x3, P2 ;  /* 0x0000000b10159211 */ /* 0x000fe200010f1c05 */
[----:B------:R-:W-:Y:S01]  /*04a0*/  VOTEU.ALL UP0, P1 ;  /* 0x0000000000ff7886 */ /* 0x000fe20000800000 */
[----:B------:R-:W-:Y:S01]  /*04b0*/  UMOV UR5, 0x400 ;  /* 0x0000040000057882 */ /* 0x000fe20000000000 */
[----:B------:R-:W-:Y:S01]  /*04c0*/  @!P0 IMAD.X R13, RZ, RZ, R11, P3 ;  /* 0x000000ffff0d8224 */ /* 0x000fe200018e060b */
[----:B------:R-:W1:Y:S01]  /*04d0*/  LDCU.64 UR12, c[0x0][0x390] ;  /* 0x00007200ff0c77ac */ /* 0x000e620008000a00 */
[----:B--2---:R2:W-:Y:S04]  /*04e0*/  STG.E.64 desc[UR10][R14.64], R6 ;  /* 0x000000060e007986 */ /* 0x0045e8000c101b0a */
[----:B------:R-:W3:Y:S04]  /*04f0*/  LDG.E.64 R4, desc[UR10][R10.64] ;  /* 0x0000000a0a047981 */ /* 0x000ee8000c1e1b00 */
[----:B------:R-:W4:Y:S04]  /*0500*/  @!P1 LDG.E.64 R18, desc[UR10][R18.64] ;  /* 0x0000000a12129981 */ /* 0x000f28000c1e1b00 */
[----:B------:R-:W5:Y:S04]  /*0510*/  @!P1 LDG.E.64 R20, desc[UR10][R20.64] ;  /* 0x0000000a14149981 */ /* 0x000f68000c1e1b00 */
[----:B------:R-:W2:Y:S04]  /*0520*/  @!P0 LDG.E.64 R22, desc[UR10][R10.64+-0x8] ;  /* 0xfffff80a0a168981 */ /* 0x000ea8000c1e1b00 */
[----:B------:R-:W2:Y:S01]  /*0530*/  @!P0 LDG.E.64 R12, desc[UR10][R12.64] ;  /* 0x0000000a0c0c8981 */ /* 0x000ea2000c1e1b00 */
[----:B------:R-:W-:Y:S01]  /*0540*/  IMAD R25, R2, UR4, RZ ;  /* 0x0000000402197c24 */ /* 0x000fe2000f8e02ff */
[----:B0-----:R-:W-:Y:S01]  /*0550*/  ULEA UR5, UR6, UR5, 0x18 ;  /* 0x0000000506057291 */ /* 0x001fe2000f8ec0ff */
[----:B------:R-:W-:Y:S01]  /*0560*/  SHF.L.U64.HI R2, R3, 0x3, R8 ;  /* 0x0000000303027819 */ /* 0x000fe20000010208 */
[----:B------:R-:W-:Y:S01]  /*0570*/  @!UP0 UIMAD UR6, UR4, UR7, URZ ;  /* 0x00000007040682a4 */ /* 0x000fe2000f8e02ff */
[----:B------:R-:W-:-:S02]  /*0580*/  IMAD.IADD R0, R25, 0x1, R0 ;  /* 0x0000000119007824 */ /* 0x000fc400078e0200 */
[----:B------:R-:W-:Y:S01]  /*0590*/  IMAD.SHL.U32 R3, R3, 0x8, RZ ;  /* 0x0000000803037824 */ /* 0x000fe200078e00ff */
[----:B------:R-:W-:Y:S01]  /*05a0*/  @!P0 LEA R8, R25, UR5, 0x3 ;  /* 0x0000000519088c11 */ /* 0x000fe2000f8e18ff */
[C---:B------:R-:W-:Y:S01]  /*05b0*/  VIADD R9, R0.reuse, -UR4 ;  /* 0x8000000400097c36 */ /* 0x040fe20008000000 */
[----:B------:R-:W-:Y:S01]  /*05c0*/  LEA R29, R0, UR5, 0x3 ;  /* 0x00000005001d7c11 */ /* 0x000fe2000f8e18ff */
[----:B------:R-:W-:Y:S01]  /*05d0*/  IMAD.U32 R0, RZ, RZ, UR6 ;  /* 0x00000006ff007e24 */ /* 0x000fe2000f8e00ff */
[----:B-1----:R-:W-:Y:S02]  /*05e0*/  IADD3 R16, P2, PT, R3, UR12, RZ ;  /* 0x0000000c03107c10 */ /* 0x002fe4000ff5e0ff */
[----:B------:R-:W-:Y:S01]  /*05f0*/  LEA R9, R9, UR5, 0x3 ;  /* 0x0000000509097c11 */ /* 0x000fe2000f8e18ff */
[----:B------:R-:W-:Y:S01]  /*0600*/  @!P1 IMAD R0, R0, 0x8, R29 ;  /* 0x0000000800009824 */ /* 0x000fe200078e021d */
[----:B------:R-:W-:Y:S01]  /*0610*/  IADD3.X R17, PT, PT, R2, UR13, RZ, P2, !PT ;  /* 0x0000000d02117c10 */ /* 0x000fe200097fe4ff */
[----:B------:R-:W0:Y:S01]  /*0620*/  LDCU.64 UR4, c[0x0][0x398] ;  /* 0x00007300ff0477ac */ /* 0x000e220008000a00 */
[----:B------:R-:W1:Y:S01]  /*0630*/  LDCU.128 UR12, c[0x0][0x3a0] ;  /* 0x00007400ff0c77ac */ /* 0x000e620008000c00 */
[----:B------:R-:W1:Y:S01]  /*0640*/  LDCU.64 UR6, c[0x0][0x3b0] ;  /* 0x00007600ff0677ac */ /* 0x000e620008000a00 */
[----:B---3--:R-:W-:Y:S04]  /*0650*/  STS.64 [R29+0x8], R4 ;  /* 0x000008041d007388 */ /* 0x008fe80000000a00 */
[----:B----4-:R-:W-:Y:S04]  /*0660*/  @!P1 STS.64 [R9+0x8], R18 ;  /* 0x0000081209009388 */ /* 0x010fe80000000a00 */
[----:B-----5:R-:W-:Y:S04]  /*0670*/  @!P1 STS.64 [R0+0x8], R20 ;  /* 0x0000081400009388 */ /* 0x020fe80000000a00 */
[----:B--2---:R-:W-:Y:S04]  /*0680*/  @!P0 STS.64 [R8], R22 ;  /* 0x0000001608008388 */ /* 0x004fe80000000a00 */
[----:B------:R-:W-:Y:S01]  /*0690*/  @!P0 STS.64 [R29+UR8+0x8], R12 ;  /* 0x0000080c1d008988 */ /* 0x000fe20008000a08 */
[----:B------:R-:W-:Y:S06]  /*06a0*/  BAR.SYNC.DEFER_BLOCKING 0x0 ;  /* 0x0000000000007b1d */ /* 0x000fec0000010000 */
[----:B------:R-:W2:Y:S01]  /*06b0*/  LDG.E.64 R14, desc[UR10][R16.64] ;  /* 0x0000000a100e7981 */ /* 0x000ea2000c1e1b00 */
[----:B------:R-:W-:Y:S03]  /*06c0*/  BSSY.RECONVERGENT B0, `(.L_x_0) ;  /* 0x0000027000007945 */ /* 0x000fe60003800200 */
[----:B------:R-:W-:Y:S04]  /*06d0*/  LDS.64 R10, [R29+0x10] ;  /* 0x000010001d0a7984 */ /* 0x000fe80000000a00 */
[----:B------:R-:W3:Y:S04]  /*06e0*/  LDS.64 R24, [R29] ;  /* 0x000000001d187984 */ /* 0x000ee80000000a00 */
[----:B------:R-:W4:Y:S04]  /*06f0*/  LDS.64 R6, [R29+0x8] ;  /* 0x000008001d067984 */ /* 0x000f280000000a00 */
[----:B------:R-:W5:Y:S04]  /*0700*/  LDS.64 R26, [R29+UR8+0x18] ;  /* 0x000018081d1a7984 */ /* 0x000f680008000a00 */
[----:B------:R-:W0:Y:S01]  /*0710*/  LDS.64 R4, [R9+0x8] ;  /* 0x0000080009047984 */ /* 0x000e220000000a00 */
[----:B---3--:R-:W-:-:S08]  /*0720*/  DADD R10, R10, R24 ;  /* 0x000000000a0a7229 */ /* 0x008fd00000000018 */
[----:B----4-:R-:W-:-:S08]  /*0730*/  DFMA R10, R6, -4, R10 ;  /* 0xc0100000060a782b */ /* 0x010fd0000000000a */
[----:B-----5:R-:W-:-:S08]  /*0740*/  DADD R10, R10, R26 ;  /* 0x000000000a0a7229 */ /* 0x020fd0000000001a */
[----:B0-----:R-:W-:-:S08]  /*0750*/  DADD R4, R10, R4 ;  /* 0x000000000a047229 */ /* 0x001fd00000000004 */
[----:B------:R-:W-:-:S08]  /*0760*/  DFMA R4, R4, UR4, R6 ;  /* 0x0000000404047c2b */ /* 0x000fd00008000006 */
[C---:B-1----:R-:W-:Y:S02]  /*0770*/  DMUL R6, R4.reuse, UR12 ;  /* 0x0000000c04067c28 */ /* 0x042fe40008000000 */
[C---:B------:R-:W-:Y:S01]  /*0780*/  DADD R10, R4.reuse, -UR6 ;  /* 0x80000006040a7e29 */ /* 0x040fe20008000000 */
[----:B------:R-:W0:Y:S01]  /*0790*/  LDCU.128 UR4, c[0x0][0x3c0] ;  /* 0x00007800ff0477ac */ /* 0x000e220008000c00 */
[----:B------:R-:W-:-:S06]  /*07a0*/  DADD R8, R4, -1 ;  /* 0xbff0000004087429 */ /* 0x000fcc0000000000 */
[----:B------:R-:W-:-:S08]  /*07b0*/  DMUL R6, R6, R10 ;  /* 0x0000000a06067228 */ /* 0x000fd00000000000 */
[----:B------:R-:W-:-:S08]  /*07c0*/  DMUL R6, R6, R8 ;  /* 0x0000000806067228 */ /* 0x000fd00000000000 */
[----:B--2---:R-:W-:-:S08]  /*07d0*/  DFMA R6, R14, R4, R6 ;  /* 0x000000040e06722b */ /* 0x004fd00000000006 */
[----:B------:R-:W-:Y:S01]  /*07e0*/  DFMA R12, -R6, UR14, R4 ;  /* 0x0000000e060c7c2b */ /* 0x000fe20008000104 */
[----:B------:R-:W-:-:S07]  /*07f0*/  IMAD.MOV.U32 R4, RZ, RZ, 0x1 ;  /* 0x00000001ff047424 */ /* 0x000fce00078e00ff */
[----:B0-----:R-:W-:-:S06]  /*0800*/  DADD R8, R12, UR6 ;  /* 0x000000060c087e29 */ /* 0x001fcc0008000000 */
[----:B------:R-:W0:Y:S02]  /*0810*/  MUFU.RCP64H R5, R9 ;  /* 0x0000000900057308 */ /* 0x000e240000001800 */
[----:B0-----:R-:W-:-:S08]  /*0820*/  DFMA R6, -R8, R4, 1 ;  /* 0x3ff000000806742b */ /* 0x001fd00000000104 */
[----:B------:R-:W-:-:S08]  /*0830*/  DFMA R6, R6, R6, R6 ;  /* 0x000000060606722b */ /* 0x000fd00000000006 */
[----:B------:R-:W-:Y:S02]  /*0840*/  DFMA R4, R4, R6, R4 ;  /* 0x000000060404722b */ /* 0x000fe40000000004 */
[----:B------:R-:W-:-:S06]  /*0850*/  DMUL R6, R14, UR4 ;  /* 0x000000040e067c28 */ /* 0x000fcc0008000000 */
[----:B------:R-:W-:-:S04]  /*0860*/  DFMA R10, -R8, R4, 1 ;  /* 0x3ff00000080a742b */ /* 0x000fc80000000104 */
[----:B------:R-:W-:-:S04]  /*0870*/  FSETP.GEU.AND P1, PT, |R7|, 6.5827683646048100446e-37, PT ;  /* 0x036000000700780b */ /* 0x000fc80003f2e200 */
[----:B------:R-:W-:-:S08]  /*0880*/  DFMA R4, R4, R10, R4 ;  /* 0x0000000a0404722b */ /* 0x000fd00000000004 */
[----:B------:R-:W-:-:S08]  /*0890*/  DMUL R10, R6, R4 ;  /* 0x00000004060a7228 */ /* 0x000fd00000000000 */
[----:B------:R-:W-:-:S08]  /*08a0*/  DFMA R18, -R8, R10, R6 ;  /* 0x0000000a0812722b */ /* 0x000fd00000000106 */
[----:B------:R-:W-:-:S10]  /*08b0*/  DFMA R4, R4, R18, R10 ;  /* 0x000000120404722b */ /* 0x000fd4000000000a */
[----:B------:R-:W-:-:S05]  /*08c0*/  FFMA R0, RZ, R9, R5 ;  /* 0x00000009ff007223 */ /* 0x000fca0000000005 */
[----:B------:R-:W-:-:S13]  /*08d0*/  FSETP.GT.AND P0, PT, |R0|, 1.469367938527859385e-39, PT ;  /* 0x001000000000780b */ /* 0x000fda0003f04200 */
[----:B------:R-:W-:Y:S05]  /*08e0*/  @P0 BRA P1, `(.L_x_1) ;  /* 0x0000000000100947 */ /* 0x000fea0000800000 */
[----:B------:R-:W-:-:S07]  /*08f0*/  MOV R0, 0x910 ;  /* 0x0000091000007802 */ /* 0x000fce0000000f00 */
[----:B------:R-:W-:Y:S05]  /*0900*/  CALL.REL.NOINC `($__internal_0_$__cuda_sm20_div_rn_f64_full) ;  /* 0x00000000004c7944 */ /* 0x000fea0003c00000 */
[----:B------:R-:W-:Y:S02]  /*0910*/  IMAD.MOV.U32 R4, RZ, RZ, R6 ;  /* 0x000000ffff047224 */ /* 0x000fe400078e0006 */
[----:B------:R-:W-:-:S07]  /*0920*/  IMAD.MOV.U32 R5, RZ, RZ, R7 ;  /* 0x000000ffff057224 */ /* 0x000fce00078e0007 */
.L_x_1:
[----:B------:R-:W-:Y:S05]  /*0930*/  BSYNC.RECONVERGENT B0 ;  /* 0x0000000000007941 */ /* 0x000fea0003800200 */
.L_x_0:
[----:B------:R-:W0:Y:S01]  /*0940*/  LDCU.64 UR6, c[0x0][0x3d0] ;  /* 0x00007a00ff0677ac */ /* 0x000e220008000a00 */
[----:B------:R-:W1:Y:S01]  /*0950*/  LDCU.64 UR4, c[0x0][0x3b8] ;  /* 0x00007700ff0477ac */ /* 0x000e620008000a00 */
[----:B------:R-:W2:Y:S01]  /*0960*/  LDCU.128 UR12, c[0x0][0x3a0] ;  /* 0x00007400ff0c77ac */ /* 0x000ea20008000c00 */
[----:B0-----:R-:W-:Y:S01]  /*0970*/  DADD R8, R12, -UR6 ;  /* 0x800000060c087e29 */ /* 0x001fe20008000000 */
[----:B------:R-:W0:Y:S01]  /*0980*/  LDCU.64 UR6, c[0x0][0x380] ;  /* 0x00007000ff0677ac */ /* 0x000e220008000a00 */
[----:B-1----:R-:W-:Y:S02]  /*0990*/  DADD R4, R4, UR4 ;  /* 0x0000000404047e29 */ /* 0x002fe40008000000 */
[----:B--2---:R-:W-:-:S04]  /*09a0*/  DMUL R6, R12, UR12 ;  /* 0x0000000c0c067c28 */ /* 0x004fc80008000000 */
[----:B------:R-:W-:Y:S02]  /*09b0*/  DADD R8, R8, -1 ;  /* 0xbff0000008087429 */ /* 0x000fe40000000000 */
[----:B------:R-:W-:-:S06]  /*09c0*/  DMUL R4, R4, UR14 ;  /* 0x0000000e04047c28 */ /* 0x000fcc0008000000 */
[----:B------:R-:W-:Y:S01]  /*09d0*/  DFMA R6, -R6, R8, -R14 ;  /* 0x000000080606722b */ /* 0x000fe2000000090e */
[----:B0-----:R-:W-:-:S04]  /*09e0*/  IADD3 R8, P0, PT, R3, UR6, RZ ;  /* 0x0000000603087c10 */ /* 0x001fc8000ff1e0ff */
[----:B------:R-:W-:-:S03]  /*09f0*/  IADD3.X R9, PT, PT, R2, UR7, RZ, P0, !PT ;  /* 0x0000000702097c10 */ /* 0x000fc600087fe4ff */
[----:B------:R-:W-:-:S07]  /*0a00*/  DFMA R4, R4, R6, R14 ;  /* 0x000000060404722b */ /* 0x000fce000000000e */
[----:B------:R-:W-:Y:S04]  /*0a10*/  STG.E.64 desc[UR10][R16.64], R4 ;  /* 0x0000000410007986 */ /* 0x000fe8000c101b0a */
[----:B------:R-:W-:Y:S01]  /*0a20*/  STG.E.64 desc[UR10][R8.64], R12 ;  /* 0x0000000c08007986 */ /* 0x000fe2000c101b0a */
[----:B------:R-:W-:Y:S05]  /*0a30*/  EXIT ;  /* 0x000000000000794d */ /* 0x000fea0003800000 */
        .weak           $__internal_0_$__cuda_sm20_div_rn_f64_full
        .type           $__internal_0_$__cuda_sm20_div_rn_f64_full,@function
        .size           $__internal_0_$__cuda_sm20_div_rn_f64_full,(.L_x_34 - $__internal_0_$__cuda_sm20_div_rn_f64_full)
$__internal_0_$__cuda_sm20_div_rn_f64_full:
[C---:B------:R-:W-:Y:S01]  /*0a40*/  FSETP.GEU.AND P0, PT, |R9|.reuse, 1.469367938527859385e-39, PT ;  /* 0x001000000900780b */ /* 0x040fe20003f0e200 */
[----:B------:R-:W-:Y:S01]  /*0a50*/  IMAD.MOV.U32 R22, RZ, RZ, 0x1 ;  /* 0x00000001ff167424 */ /* 0x000fe200078e00ff */
[----:B------:R-:W-:Y:S01]  /*0a60*/  LOP3.LUT R10, R9, 0x800fffff, RZ, 0xc0, !PT ;  /* 0x800fffff090a7812 */ /* 0x000fe200078ec0ff */
[----:B------:R-:W-:Y:S01]  /*0a70*/  BSSY.RECONVERGENT B1, `(.L_x_2) ;  /* 0x0000054000017945 */ /* 0x000fe20003800200 */
[C---:B------:R-:W-:Y:S02]  /*0a80*/  FSETP.GEU.AND P2, PT, |R7|.reuse, 1.469367938527859385e-39, PT ;  /* 0x001000000700780b */ /* 0x040fe40003f4e200 */
[----:B------:R-:W-:Y:S01]  /*0a90*/  LOP3.LUT R11, R10, 0x3ff00000, RZ, 0xfc, !PT ;  /* 0x3ff000000a0b7812 */ /* 0x000fe200078efcff */
[----:B------:R-:W-:Y:S01]  /*0aa0*/  IMAD.MOV.U32 R10, RZ, RZ, R8 ;  /* 0x000000ffff0a7224 */ /* 0x000fe200078e0008 */
[----:B------:R-:W-:Y:S02]  /*0ab0*/  LOP3.LUT R4, R7, 0x7ff00000, RZ, 0xc0, !PT ;  /* 0x7ff0000007047812 */ /* 0x000fe400078ec0ff */
[----:B------:R-:W-:-:S03]  /*0ac0*/  LOP3.LUT R27, R9, 0x7ff00000, RZ, 0xc0, !PT ;  /* 0x7ff00000091b7812 */ /* 0x000fc600078ec0ff */
[----:B------:R-:W-:Y:S01]  /*0ad0*/  @!P0 DMUL R10, R8, 8.98846567431157953865e+307 ;  /* 0x7fe00000080a8828 */ /* 0x000fe20000000000 */
[----:B------:R-:W-:-:S03]  /*0ae0*/  ISETP.GE.U32.AND P1, PT, R4, R27, PT ;  /* 0x0000001b0400720c */ /* 0x000fc60003f26070 */
[----:B------:R-:W-:Y:S02]  /*0af0*/  @!P2 LOP3.LUT R5, R9, 0x7ff00000, RZ, 0xc0, !PT ;  /* 0x7ff000000905a812 */ /* 0x000fe400078ec0ff */
[----:B------:R-:W0:Y:S02]  /*0b00*/  MUFU.RCP64H R23, R11 ;  /* 0x0000000b00177308 */ /* 0x000e240000001800 */
[----:B------:R-:W-:Y:S01]  /*0b10*/  @!P2 ISETP.GE.U32.AND P3, PT, R4, R5, PT ;  /* 0x000000050400a20c */ /* 0x000fe20003f66070 */
[----:B------:R-:W-:Y:S01]  /*0b20*/  IMAD.MOV.U32 R5, RZ, RZ, 0x1ca00000 ;  /* 0x1ca00000ff057424 */ /* 0x000fe200078e00ff */
[----:B------:R-:W-:-:S04]  /*0b30*/  @!P0 LOP3.LUT R27, R11, 0x7ff00000, RZ, 0xc0, !PT ;  /* 0x7ff000000b1b8812 */ /* 0x000fc800078ec0ff */
[----:B------:R-:W-:-:S04]  /*0b40*/  @!P2 SEL R21, R5, 0x63400000, !P3 ;  /* 0x634000000515a807 */ /* 0x000fc80005800000 */
[----:B------:R-:W-:-:S04]  /*0b50*/  @!P2 LOP3.LUT R24, R21, 0x80000000, R7, 0xf8, !PT ;  /* 0x800000001518a812 */ /* 0x000fc800078ef807 */
[----:B------:R-:W-:Y:S01]  /*0b60*/  @!P2 LOP3.LUT R25, R24, 0x100000, RZ, 0xfc, !PT ;  /* 0x001000001819a812 */ /* 0x000fe200078efcff */
[----:B0-----:R-:W-:Y:S01]  /*0b70*/  DFMA R18, R22, -R10, 1 ;  /* 0x3ff000001612742b */ /* 0x001fe2000000080a */
[----:B------:R-:W-:-:S07]  /*0b80*/  @!P2 IMAD.MOV.U32 R24, RZ, RZ, RZ ;  /* 0x000000ffff18a224 */ /* 0x000fce00078e00ff */
[----:B------:R-:W-:-:S08]  /*0b90*/  DFMA R18, R18, R18, R18 ;  /* 0x000000121212722b */ /* 0x000fd00000000012 */
[----:B------:R-:W-:Y:S01]  /*0ba0*/  DFMA R22, R22, R18, R22 ;  /* 0x000000121616722b */ /* 0x000fe20000000016 */
[----:B------:R-:W-:Y:S01]  /*0bb0*/  SEL R19, R5, 0x63400000, !P1 ;  /* 0x6340000005137807 */ /* 0x000fe20004800000 */
[----:B------:R-:W-:-:S03]  /*0bc0*/  IMAD.MOV.U32 R18, RZ, RZ, R6 ;  /* 0x000000ffff127224 */ /* 0x000fc600078e0006 */
[----:B------:R-:W-:-:S03]  /*0bd0*/  LOP3.LUT R19, R19, 0x800fffff, R7, 0xf8, !PT ;  /* 0x800fffff13137812 */ /* 0x000fc600078ef807 */
[----:B------:R-:W-:-:S03]  /*0be0*/  DFMA R20, R22, -R10, 1 ;  /* 0x3ff000001614742b */ /* 0x000fc6000000080a */
[----:B------:R-:W-:-:S05]  /*0bf0*/  @!P2 DFMA R18, R18, 2, -R24 ;  /* 0x400000001212a82b */ /* 0x000fca0000000818 */
[----:B------:R-:W-:-:S08]  /*0c00*/  DFMA R20, R22, R20, R22 ;  /* 0x000000141614722b */ /* 0x000fd00000000016 */
[----:B------:R-:W-:-:S08]  /*0c10*/  DMUL R22, R20, R18 ;  /* 0x0000001214167228 */ /* 0x000fd00000000000 */
[----:B------:R-:W-:-:S08]  /*0c20*/  DFMA R24, R22, -R10, R18 ;  /* 0x8000000a1618722b */ /* 0x000fd00000000012 */
[----:B------:R-:W-:Y:S01]  /*0c30*/  DFMA R24, R20, R24, R22 ;  /* 0x000000181418722b */ /* 0x000fe20000000016 */
[----:B------:R-:W-:Y:S01]  /*0c40*/  IMAD.MOV.U32 R20, RZ, RZ, R4 ;  /* 0x000000ffff147224 */ /* 0x000fe200078e0004 */
[----:B------:R-:W-:Y:S01]  /*0c50*/  @!P2 LOP3.LUT R20, R19, 0x7ff00000, RZ, 0xc0, !PT ;  /* 0x7ff000001314a812 */ /* 0x000fe200078ec0ff */
[----:B------:R-:W-:-:S04]  /*0c60*/  VIADD R22, R27, 0xffffffff ;  /* 0xffffffff1b167836 */ /* 0x000fc80000000000 */
[----:B------:R-:W-:-:S05]  /*0c70*/  VIADD R21, R20, 0xffffffff ;  /* 0xffffffff14157836 */ /* 0x000fca0000000000 */
[----:B------:R-:W-:-:S04]  /*0c80*/  ISETP.GT.U32.AND P0, PT, R21, 0x7feffffe, PT ;  /* 0x7feffffe1500780c */ /* 0x000fc80003f04070 */
[----:B------:R-:W-:-:S13]  /*0c90*/  ISETP.GT.U32.OR P0, PT, R22, 0x7feffffe, P0 ;  /* 0x7feffffe1600780c */ /* 0x000fda0000704470 */
[----:B------:R-:W-:Y:S05]  /*0ca0*/  @P0 BRA `(.L_x_3) ;  /* 0x00000000006c0947 */ /* 0x000fea0003800000 */
[----:B------:R-:W-:Y:S01]  /*0cb0*/  LOP3.LUT R7, R9, 0x7ff00000, RZ, 0xc0, !PT ;  /* 0x7ff0000009077812 */ /* 0x000fe200078ec0ff */
[----:B------:R-:W-:-:S03]  /*0cc0*/  IMAD.MOV.U32 R20, RZ, RZ, RZ ;  /* 0x000000ffff147224 */ /* 0x000fc600078e00ff */
[CC--:B------:R-:W-:Y:S02]  /*0cd0*/  VIADDMNMX R6, R4.reuse, -R7.reuse, 0xb9600000, !PT ;  /* 0xb960000004067446 */ /* 0x0c0fe40007800907 */
[----:B------:R-:W-:Y:S02]  /*0ce0*/  ISETP.GE.U32.AND P0, PT, R4, R7, PT ;  /* 0x000000070400720c */ /* 0x000fe40003f06070 */
[----:B------:R-:W-:Y:S02]  /*0cf0*/  VIMNMX R6, PT, PT, R6, 0x46a00000, PT ;  /* 0x46a0000006067848 */ /* 0x000fe40003fe0100 */
[----:B------:R-:W-:-:S05]  /*0d00*/  SEL R5, R5, 0x63400000, !P0 ;  /* 0x6340000005057807 */ /* 0x000fca0004000000 */
[----:B------:R-:W-:-:S04]  /*0d10*/  IMAD.IADD R6, R6, 0x1, -R5 ;  /* 0x0000000106067824 */ /* 0x000fc800078e0a05 */
[----:B------:R-:W-:-:S06]  /*0d20*/  VIADD R21, R6, 0x7fe00000 ;  /* 0x7fe0000006157836 */ /* 0x000fcc0000000000 */
[----:B------:R-:W-:-:S10]  /*0d30*/  DMUL R4, R24, R20 ;  /* 0x0000001418047228 */ /* 0x000fd40000000000 */
[----:B------:R-:W-:-:S13]  /*0d40*/  FSETP.GTU.AND P0, PT, |R5|, 1.469367938527859385e-39, PT ;  /* 0x001000000500780b */ /* 0x000fda0003f0c200 */
[----:B------:R-:W-:Y:S05]  /*0d50*/  @P0 BRA `(.L_x_4) ;  /* 0x0000000000940947 */ /* 0x000fea0003800000 */
[----:B------:R-:W-:Y:S01]  /*0d60*/  DFMA R10, R24, -R10, R18 ;  /* 0x8000000a180a722b */ /* 0x000fe20000000012 */
[----:B------:R-:W-:-:S09]  /*0d70*/  IMAD.MOV.U32 R20, RZ, RZ, RZ ;  /* 0x000000ffff147224 */ /* 0x000fd200078e00ff */
[C---:B------:R-:W-:Y:S02]  /*0d80*/  FSETP.NEU.AND P0, PT, R11.reuse, RZ, PT ;  /* 0x000000ff0b00720b */ /* 0x040fe40003f0d000 */
[----:B------:R-:W-:-:S04]  /*0d90*/  LOP3.LUT R7, R11, 0x80000000, R9, 0x48, !PT ;  /* 0x800000000b077812 */ /* 0x000fc800078e4809 */
[----:B------:R-:W-:-:S07]  /*0da0*/  LOP3.LUT R21, R7, R21, RZ, 0xfc, !PT ;  /* 0x0000001507157212 */ /* 0x000fce00078efcff */
[----:B------:R-:W-:Y:S05]  /*0db0*/  @!P0 BRA `(.L_x_4) ;  /* 0x00000000007c8947 */ /* 0x000fea0003800000 */
[----:B------:R-:W-:Y:S01]  /*0dc0*/  IMAD.MOV R9, RZ, RZ, -R6 ;  /* 0x000000ffff097224 */ /* 0x000fe200078e0a06 */
[----:B------:R-:W-:Y:S01]  /*0dd0*/  DMUL.RP R20, R24, R20 ;  /* 0x0000001418147228 */ /* 0x000fe20000008000 */
[----:B------:R-:W-:-:S06]  /*0de0*/  IMAD.MOV.U32 R8, RZ, RZ, RZ ;  /* 0x000000ffff087224 */ /* 0x000fcc00078e00ff */
[----:B------:R-:W-:-:S03]  /*0df0*/  DFMA R8, R4, -R8, R24 ;  /* 0x800000080408722b */ /* 0x000fc60000000018 */
[----:B------:R-:W-:-:S03]  /*0e00*/  LOP3.LUT R7, R21, R7, RZ, 0x3c, !PT ;  /* 0x0000000715077212 */ /* 0x000fc600078e3cff */
[----:B------:R-:W-:-:S04]  /*0e10*/  IADD3 R8, PT, PT, -R6, -0x43300000, RZ ;  /* 0xbcd0000006087810 */ /* 0x000fc80007ffe1ff */
[----:B------:R-:W-:-:S04]  /*0e20*/  FSETP.NEU.AND P0, PT, |R9|, R8, PT ;  /* 0x000000080900720b */ /* 0x000fc80003f0d200 */
[----:B------:R-:W-:Y:S02]  /*0e30*/  FSEL R4, R20, R4, !P0 ;  /* 0x0000000414047208 */ /* 0x000fe40004000000 */
[----:B------:R-:W-:Y:S01]  /*0e40*/  FSEL R5, R7, R5, !P0 ;  /* 0x0000000507057208 */ /* 0x000fe20004000000 */
[----:B------:R-:W-:Y:S06]  /*0e50*/  BRA `(.L_x_4) ;  /* 0x0000000000547947 */ /* 0x000fec0003800000 */
.L_x_3:
[----:B------:R-:W-:-:S14]  /*0e60*/  DSETP.NAN.AND P0, PT, R6, R6, PT ;  /* 0x000000060600722a */ /* 0x000fdc0003f08000 */
[----:B------:R-:W-:Y:S05]  /*0e70*/  @P0 BRA `(.L_x_5) ;  /* 0x0000000000440947 */ /* 0x000fea0003800000 */
[----:B------:R-:W-:-:S14]  /*0e80*/  DSETP.NAN.AND P0, PT, R8, R8, PT ;  /* 0x000000080800722a */ /* 0x000fdc0003f08000 */
[----:B------:R-:W-:Y:S05]  /*0e90*/  @P0 BRA `(.L_x_6) ;  /* 0x0000000000300947 */ /* 0x000fea0003800000 */
[----:B------:R-:W-:Y:S01]  /*0ea0*/  ISETP.NE.AND P0, PT, R20, R27, PT ;  /* 0x0000001b1400720c */ /* 0x000fe20003f05270 */
[----:B------:R-:W-:Y:S02]  /*0eb0*/  IMAD.MOV.U32 R4, RZ, RZ, 0x0 ;  /* 0x00000000ff047424 */ /* 0x000fe400078e00ff */
[----:B------:R-:W-:-:S10]  /*0ec0*/  IMAD.MOV.U32 R5, RZ, RZ, -0x80000 ;  /* 0xfff80000ff057424 */ /* 0x000fd400078e00ff */
[----:B------:R-:W-:Y:S05]  /*0ed0*/  @!P0 BRA `(.L_x_4) ;  /* 0x0000000000348947 */ /* 0x000fea0003800000 */
[----:B------:R-:W-:Y:S02]  /*0ee0*/  ISETP.NE.AND P0, PT, R20, 0x7ff00000, PT ;  /* 0x7ff000001400780c */ /* 0x000fe40003f05270 */
[----:B------:R-:W-:Y:S02]  /*0ef0*/  LOP3.LUT R5, R7, 0x80000000, R9, 0x48, !PT ;  /* 0x8000000007057812 */ /* 0x000fe400078e4809 */
[----:B------:R-:W-:-:S13]  /*0f00*/  ISETP.EQ.OR P0, PT, R27, RZ, !P0 ;  /* 0x000000ff1b00720c */ /* 0x000fda0004702670 */
[----:B------:R-:W-:Y:S01]  /*0f10*/  @P0 LOP3.LUT R6, R5, 0x7ff00000, RZ, 0xfc, !PT ;  /* 0x7ff0000005060812 */ /* 0x000fe200078efcff */
[----:B------:R-:W-:Y:S02]  /*0f20*/  @!P0 IMAD.MOV.U32 R4, RZ, RZ, RZ ;  /* 0x000000ffff048224 */ /* 0x000fe400078e00ff */
[----:B------:R-:W-:Y:S02]  /*0f30*/  @P0 IMAD.MOV.U32 R4, RZ, RZ, RZ ;  /* 0x000000ffff040224 */ /* 0x000fe400078e00ff */
[----:B------:R-:W-:Y:S01]  /*0f40*/  @P0 IMAD.MOV.U32 R5, RZ, RZ, R6 ;  /* 0x000000ffff050224 */ /* 0x000fe200078e0006 */
[----:B------:R-:W-:Y:S06]  /*0f50*/  BRA `(.L_x_4) ;  /* 0x0000000000147947 */ /* 0x000fec0003800000 */
.L_x_6:
[----:B------:R-:W-:Y:S01]  /*0f60*/  LOP3.LUT R5, R9, 0x80000, RZ, 0xfc, !PT ;  /* 0x0008000009057812 */ /* 0x000fe200078efcff */
[----:B------:R-:W-:Y:S01]  /*0f70*/  IMAD.MOV.U32 R4, RZ, RZ, R8 ;  /* 0x000000ffff047224 */ /* 0x000fe200078e0008 */
[----:B------:R-:W-:Y:S06]  /*0f80*/  BRA `(.L_x_4) ;  /* 0x0000000000087947 */ /* 0x000fec0003800000 */
.L_x_5:
[----:B------:R-:W-:Y:S01]  /*0f90*/  LOP3.LUT R5, R7, 0x80000, RZ, 0xfc, !PT ;  /* 0x0008000007057812 */ /* 0x000fe200078efcff */
[----:B------:R-:W-:-:S07]  /*0fa0*/  IMAD.MOV.U32 R4, RZ, RZ, R6 ;  /* 0x000000ffff047224 */ /* 0x000fce00078e0006 */
.L_x_4:
[----:B------:R-:W-:Y:S05]  /*0fb0*/  BSYNC.RECONVERGENT B1 ;  /* 0x0000000000017941 */ /* 0x000fea0003800200 */
.L_x_2:
[----:B------:R-:W-:Y:S02]  /*0fc0*/  IMAD.MOV.U32 R6, RZ, RZ, R4 ;  /* 0x000000ffff067224 */ /* 0x000fe400078e0004 */
[----:B------:R-:W-:Y:S02]  /*0fd0*/  IMAD.MOV.U32 R7, RZ, RZ, R5 ;  /* 0x000000ffff077224 */ /* 0x000fe400078e0005 */
[----:B------:R-:W-:Y:S02]  /*0fe0*/  IMAD.MOV.U32 R4, RZ, RZ, R0 ;  /* 0x000000ffff047224 */ /* 0x000fe400078e0000 */
[----:B------:R-:W-:-:S04]  /*0ff0*/  IMAD.MOV.U32 R5, RZ, RZ, 0x0 ;  /* 0x00000000ff057424 */ /* 0x000fc800078e00ff */
[----:B------:R-:W-:Y:S05]  /*1000*/  RET.REL.NODEC R4 `(_Z9kernel_v4PdS_S_ddddddddmm) ;  /* 0xffffffec04fc7950 */ /* 0x000fea0003c3ffff */
.L_x_7:
[----:B------:R-:W-:-:S00]  /*1010*/  BRA `(.L_x_7) ;  /* 0xfffffffc00fc7947 */ /* 0x000fc0000383ffff */
[----:B------:R-:W-:-:S00]  /*1020*/  NOP ;  /* 0x0000000000007918 */ /* 0x000fc00000000000 */
        /* <DEDUP_REMOVED lines=13> */
.L_x_34:


//--------------------- .text._Z9kernel_v3PdS_S_ddddddddmm --------------------------
	.section	.text._Z9kernel_v3PdS_S_ddddddddmm,"ax",@progbits
	.align	128
        .global         _Z9kernel_v3PdS_S_ddddddddmm
        .type           _Z9kernel_v3PdS_S_ddddddddmm,@function
        .size           _Z9kernel_v3PdS_S_ddddddddmm,(.L_x_35 - _Z9kernel_v3PdS_S_ddddddddmm)
        .other          _Z9kernel_v3PdS_S_ddddddddmm,@"STO_CUDA_ENTRY STV_DEFAULT"
_Z9kernel_v3PdS_S_ddddddddmm:
.text._Z9kernel_v3PdS_S_ddddddddmm:
[----:B------:R-:W-:Y:S01]  /*0000*/  LDC R1, c[0x0][0x37c] ;  /* 0x0000df00ff017b82 */ /* 0x000fe20000000800 */
[----:B------:R-:W0:Y:S07]  /*0010*/  S2R R0, SR_TID.X ;  /* 0x0000000000007919 */ /* 0x000e2e0000002100 */
[----:B------:R-:W0:Y:S01]  /*0020*/  S2UR UR6, SR_CTAID.X ;  /* 0x00000000000679c3 */ /* 0x000e220000002500 */
[----:B------:R-:W1:Y:S01]  /*0030*/  LDCU.64 UR4, c[0x0][0x3d8] ;  /* 0x00007b00ff0477ac */ /* 0x000e620008000a00 */
[----:B------:R-:W2:Y:S06]  /*0040*/  S2R R5, SR_TID.Y ;  /* 0x0000000000057919 */ /* 0x000eac0000002200 */
[----:B------:R-:W0:Y:S08]  /*0050*/  LDC R11, c[0x0][0x360] ;  /* 0x0000d800ff0b7b82 */ /* 0x000e300000000800 */
[----:B------:R-:W3:Y:S01]  /*0060*/  LDC.64 R2, c[0x0][0x3e0] ;  /* 0x0000f800ff027b82 */ /* 0x000ee20000000a00 */
[----:B-1----:R-:W-:-:S04]  /*0070*/  UIADD3 UR4, UP0, UPT, UR4, 0x1, URZ ;  /* 0x0000000104047890 */ /* 0x002fc8000ff1e0ff */
[----:B------:R-:W-:-:S03]  /*0080*/  UIADD3.X UR5, UPT, UPT, URZ, UR5, URZ, UP0, !UPT ;  /* 0x00000005ff057290 */ /* 0x000fc600087fe4ff */
[----:B------:R-:W2:Y:S08]  /*0090*/  S2UR UR7, SR_CTAID.Y ;  /* 0x00000000000779c3 */ /* 0x000eb00000002600 */
[----:B------:R-:W2:Y:S01]  /*00a0*/  LDC R4, c[0x0][0x364] ;  /* 0x0000d900ff047b82 */ /* 0x000ea20000000800 */
[----:B0-----:R-:W-:-:S04]  /*00b0*/  IMAD R11, R11, UR6, R0 ;  /* 0x000000060b0b7c24 */ /* 0x001fc8000f8e0200 */
[----:B------:R-:W-:Y:S01]  /*00c0*/  VIADD R17, R11, 0x1 ;  /* 0x000000010b117836 */ /* 0x000fe20000000000 */
[----:B---3--:R-:W-:-:S04]  /*00d0*/  IADD3 R6, P1, PT, R2, 0x1, RZ ;  /* 0x0000000102067810 */ /* 0x008fc80007f3e0ff */
[----:B------:R-:W-:Y:S02]  /*00e0*/  SHF.R.S32.HI R10, RZ, 0x1f, R17 ;  /* 0x0000001fff0a7819 */ /* 0x000fe40000011411 */
[----:B------:R-:W-:Y:S01]  /*00f0*/  ISETP.GT.U32.AND P0, PT, R6, R17, PT ;  /* 0x000000110600720c */ /* 0x000fe20003f04070 */
[----:B--2---:R-:W-:Y:S02]  /*0100*/  IMAD R0, R4, UR7, R5 ;  /* 0x0000000704007c24 */ /* 0x004fe4000f8e0205 */
[----:B------:R-:W-:Y:S02]  /*0110*/  IMAD.X R5, RZ, RZ, R3, P1 ;  /* 0x000000ffff057224 */ /* 0x000fe400008e0603 */
[----:B------:R-:W-:Y:S02]  /*0120*/  VIADD R0, R0, 0x1 ;  /* 0x0000000100007836 */ /* 0x000fe40000000000 */
[----:B------:R-:W-:Y:S01]  /*0130*/  IMAD.U32 R4, RZ, RZ, UR5 ;  /* 0x00000005ff047e24 */ /* 0x000fe2000f8e00ff */
[----:B------:R-:W-:-:S02]  /*0140*/  ISETP.GT.U32.AND.EX P0, PT, R5, R10, PT, P0 ;  /* 0x0000000a0500720c */ /* 0x000fc40003f04100 */
[----:B------:R-:W-:-:S04]  /*0150*/  ISETP.GE.U32.AND P1, PT, R0, UR4, PT ;  /* 0x0000000400007c0c */ /* 0x000fc8000bf26070 */
[----:B------:R-:W-:-:S13]  /*0160*/  ISETP.LE.U32.OR.EX P0, PT, R4, RZ, !P0, P1 ;  /* 0x000000ff0400720c */ /* 0x000fda0004703510 */
[----:B------:R-:W-:Y:S05]  /*0170*/  @P0 EXIT ;  /* 0x000000000000094d */ /* 0x000fea0003800000 */
[----:B------:R-:W0:Y:S01]  /*0180*/  LDCU.64 UR6, c[0x0][0x388] ;  /* 0x00007100ff0677ac */ /* 0x000e220008000a00 */
[C---:B------:R-:W-:Y:S01]  /*0190*/  IMAD.WIDE.U32 R4, R0.reuse, R2, RZ ;  /* 0x0000000200047225 */ /* 0x040fe200078e00ff */
[----:B------:R-:W1:Y:S03]  /*01a0*/  LDCU.64 UR4, c[0x0][0x358] ;  /* 0x00006b00ff0477ac */ /* 0x000e660008000a00 */
[----:B------:R-:W-:Y:S01]  /*01b0*/  IMAD R5, R0, R3, R5 ;  /* 0x0000000300057224 */ /* 0x000fe200078e0205 */
[----:B------:R-:W-:Y:S01]  /*01c0*/  SHF.R.S64 R25, RZ, 0x1d, R2 ;  /* 0x0000001dff197819 */ /* 0x000fe20000001002 */
[----:B------:R-:W2:Y:S01]  /*01d0*/  LDCU.128 UR8, c[0x0][0x3a0] ;  /* 0x00007400ff0877ac */ /* 0x000ea20008000c00 */
[----:B------:R-:W3:Y:S01]  /*01e0*/  LDCU.128 UR12, c[0x0][0x3c0] ;  /* 0x00007800ff0c77ac */ /* 0x000ee20008000c00 */
[----:B0-----:R-:W-:-:S04]  /*01f0*/  LEA R20, P0, R4, UR6, 0x3 ;  /* 0x0000000604147c11 */ /* 0x001fc8000f8018ff */
[----:B------:R-:W-:-:S05]  /*0200*/  LEA.HI.X R21, R4, UR7, R5, 0x3, P0 ;  /* 0x0000000704157c11 */ /* 0x000fca00080f1c05 */
[----:B-1----:R-:W4:Y:S01]  /*0210*/  LDG.E.64 R8, desc[UR4][R20.64+0x10] ;  /* 0x0000100414087981 */ /* 0x002f22000c1e1b00 */
[----:B------:R-:W-:-:S04]  /*0220*/  LEA R12, P0, R2, R20, 0x3 ;  /* 0x00000014020c7211 */ /* 0x000fc800078018ff */
[C-C-:B------:R-:W-:Y:S02]  /*0230*/  LEA.HI.X R13, R2.reuse, R21, R3.reuse, 0x3, P0 ;  /* 0x00000015020d7211 */ /* 0x140fe400000f1c03 */
[C---:B------:R-:W-:Y:S01]  /*0240*/  LEA R4, P0, R2.reuse, R17, 0x1 ;  /* 0x0000001102047211 */ /* 0x040fe200078008ff */
[----:B----4-:R0:W-:Y:S04]  /*0250*/  STG.E.64 desc[UR4][R20.64], R8 ;  /* 0x0000000814007986 */ /* 0x0101e8000c101b04 */
[----:B------:R-:W4:Y:S01]  /*0260*/  LDG.E.64 R18, desc[UR4][R12.64+-0x18] ;  /* 0xffffe8040c127981 */ /* 0x000f22000c1e1b00 */
        /* <DEDUP_REMOVED lines=8> */
[----:B----4-:R1:W-:Y:S04]  /*02f0*/  STG.E.64 desc[UR4][R12.64+-0x8], R18 ;  /* 0xfffff8120c007986 */ /* 0x0103e8000c101b04 */
[----:B------:R0:W4:Y:S01]  /*0300*/  LDG.E.64 R14, desc[UR4][R6.64] ;  /* 0x00000004060e7981 */ /* 0x000122000c1e1b00 */
[----:B------:R-:W-:Y:S01]  /*0310*/  IMAD R23, R16, R3, R23 ;  /* 0x0000000310177224 */ /* 0x000fe200078e0217 */
[----:B------:R-:W-:-:S03]  /*0320*/  IADD3 R3, P0, PT, R17, R8, RZ ;  /* 0x0000000811037210 */ /* 0x000fc60007f1e0ff */
[----:B------:R-:W-:Y:S01]  /*0330*/  IMAD.IADD R9, R9, 0x1, R23 ;  /* 0x0000000109097824 */ /* 0x000fe200078e0217 */
[----:B------:R-:W-:-:S03]  /*0340*/  LEA R20, P1, R3, UR6, 0x3 ;  /* 0x0000000603147c11 */ /* 0x000fc6000f8218ff */
[----:B------:R-:W-:Y:S02]  /*0350*/  IMAD.X R10, R10, 0x1, R9, P0 ;  /* 0x000000010a0a7824 */ /* 0x000fe400000e0609 */
[----:B-1----:R-:W-:-:S03]  /*0360*/  IMAD.WIDE R18, R11, 0x8, R4 ;  /* 0x000000080b127825 */ /* 0x002fc600078e0204 */
[----:B------:R-:W-:Y:S01]  /*0370*/  LEA.HI.X R21, R3, UR7, R10, 0x3, P1 ;  /* 0x0000000703157c11 */ /* 0x000fe200088f1c0a */
[----:B------:R-:W-:Y:S01]  /*0380*/  IMAD R17, R0, R2, R17 ;  /* 0x0000000200117224 */ /* 0x000fe200078e0211 */
[C---:B0-----:R-:W-:Y:S01]  /*0390*/  LEA R6, P0, R8.reuse, R6, 0x3 ;  /* 0x0000000608067211 */ /* 0x041fe200078018ff */
[----:B------:R-:W0:Y:S01]  /*03a0*/  LDCU.64 UR6, c[0x0][0x3b0] ;  /* 0x00007600ff0677ac */ /* 0x000e220008000a00 */
[----:B----4-:R1:W-:Y:S04]  /*03b0*/  STG.E.64 desc[UR4][R18.64+0x8], R14 ;  /* 0x0000080e12007986 */ /* 0x0103e8000c101b04 */
[----:B------:R-:W4:Y:S01]  /*03c0*/  LDG.E.64 R20, desc[UR4][R20.64] ;  /* 0x0000000414147981 */ /* 0x000f22000c1e1b00 */
[----:B------:R-:W-:Y:S01]  /*03d0*/  LEA.HI.X R7, R8, R7, R9, 0x3, P0 ;  /* 0x0000000708077211 */ /* 0x000fe200000f1c09 */
[----:B------:R-:W-:-:S03]  /*03e0*/  IMAD.WIDE R22, R17, 0x8, R4 ;  /* 0x0000000811167825 */ /* 0x000fc600078e0204 */
[----:B------:R-:W-:-:S04]  /*03f0*/  IADD3 R24, P0, PT, R22, R25, RZ ;  /* 0x0000001916187210 */ /* 0x000fc80007f1e0ff */
[----:B------:R-:W-:Y:S01]  /*0400*/  LEA.HI.X.SX32 R25, R2, R23, 0x3, P0 ;  /* 0x0000001702197211 */ /* 0x000fe200000f1eff */
[----:B-1----:R-:W-:-:S04]  /*0410*/  IMAD.IADD R15, R17, 0x1, -R2 ;  /* 0x00000001110f7824 */ /* 0x002fc800078e0a02 */
[----:B------:R-:W-:Y:S02]  /*0420*/  IMAD.WIDE R14, R15, 0x8, R4 ;  /* 0x000000080f0e7825 */ /* 0x000fe400078e0204 */
[----:B------:R-:W1:Y:S02]  /*0430*/  LDC.64 R4, c[0x0][0x390] ;  /* 0x0000e400ff047b82 */ /* 0x000e640000000a00 */
[----:B-1----:R-:W-:Y:S01]  /*0440*/  IMAD.WIDE R4, R17, 0x8, R4 ;  /* 0x0000000811047825 */ /* 0x002fe200078e0204 */
[----:B----4-:R1:W-:Y:S04]  /*0450*/  STG.E.64 desc[UR4][R6.64], R20 ;  /* 0x0000001406007986 */ /* 0x0103e8000c101b04 */
[----:B------:R-:W4:Y:S04]  /*0460*/  LDG.E.64 R10, desc[UR4][R22.64+0x8] ;  /* 0x00000804160a7981 */ /* 0x000f28000c1e1b00 */
[----:B------:R-:W4:Y:S04]  /*0470*/  LDG.E.64 R12, desc[UR4][R22.64+-0x8] ;  /* 0xfffff804160c7981 */ /* 0x000f28000c1e1b00 */
[----:B------:R-:W5:Y:S04]  /*0480*/  LDG.E.64 R8, desc[UR4][R22.64] ;  /* 0x0000000416087981 */ /* 0x000f68000c1e1b00 */
[----:B------:R-:W2:Y:S04]  /*0490*/  LDG.E.64 R2, desc[UR4][R24.64] ;  /* 0x0000000418027981 */ /* 0x000ea8000c1e1b00 */
[----:B------:R-:W3:Y:S04]  /*04a0*/  LDG.E.64 R14, desc[UR4][R14.64] ;  /* 0x000000040e0e7981 */ /* 0x000ee8000c1e1b00 */
[----:B-1----:R-:W3:Y:S01]  /*04b0*/  LDG.E.64 R6, desc[UR4][R4.64] ;  /* 0x0000000404067981 */ /* 0x002ee2000c1e1b00 */
[----:B------:R-:W-:Y:S01]  /*04c0*/  BSSY.RECONVERGENT B0, `(.L_x_8) ;  /* 0x0000022000007945 */ /* 0x000fe20003800200 */
[----:B----4-:R-:W-:Y:S01]  /*04d0*/  DADD R10, R10, R12 ;  /* 0x000000000a0a7229 */ /* 0x010fe2000000000c */
[----:B------:R-:W1:Y:S07]  /*04e0*/  LDC.64 R12, c[0x0][0x398] ;  /* 0x0000e600ff0c7b82 */ /* 0x000e6e0000000a00 */
[----:B-----5:R-:W-:-:S08]  /*04f0*/  DFMA R10, R8, -4, R10 ;  /* 0xc0100000080a782b */ /* 0x020fd0000000000a */
[----:B--2---:R-:W-:-:S08]  /*0500*/  DADD R2, R10, R2 ;  /* 0x000000000a027229 */ /* 0x004fd00000000002 */
[----:B---3--:R-:W-:-:S08]  /*0510*/  DADD R2, R2, R14 ;  /* 0x0000000002027229 */ /* 0x008fd0000000000e */
[----:B-1----:R-:W-:-:S08]  /*0520*/  DFMA R2, R2, R12, R8 ;  /* 0x0000000c0202722b */ /* 0x002fd00000000008 */
[C---:B------:R-:W-:Y:S02]  /*0530*/  DMUL R8, R2.reuse, UR8 ;  /* 0x0000000802087c28 */ /* 0x040fe40008000000 */
[C---:B0-----:R-:W-:Y:S02]  /*0540*/  DADD R10, R2.reuse, -UR6 ;  /* 0x80000006020a7e29 */ /* 0x041fe40008000000 */
[----:B------:R-:W-:-:S06]  /*0550*/  DADD R12, R2, -1 ;  /* 0xbff00000020c7429 */ /* 0x000fcc0000000000 */
[----:B------:R-:W-:-:S08]  /*0560*/  DMUL R8, R8, R10 ;  /* 0x0000000a08087228 */ /* 0x000fd00000000000 */
[----:B------:R-:W-:-:S08]  /*0570*/  DMUL R8, R8, R12 ;  /* 0x0000000c08087228 */ /* 0x000fd00000000000 */
[----:B------:R-:W-:-:S08]  /*0580*/  DFMA R8, R6, R2, R8 ;  /* 0x000000020608722b */ /* 0x000fd00000000008 */
[----:B------:R-:W-:Y:S01]  /*0590*/  DFMA R8, -R8, UR10, R2 ;  /* 0x0000000a08087c2b */ /* 0x000fe20008000102 */
[----:B------:R-:W-:-:S07]  /*05a0*/  IMAD.MOV.U32 R2, RZ, RZ, 0x1 ;  /* 0x00000001ff027424 */ /* 0x000fce00078e00ff */
[----:B------:R-:W-:-:S06]  /*05b0*/  DADD R10, R8, UR14 ;  /* 0x0000000e080a7e29 */ /* 0x000fcc0008000000 */
        /* <DEDUP_REMOVED lines=15> */
[----:B------:R-:W-:Y:S05]  /*06b0*/  CALL.REL.NOINC `($__internal_1_$__cuda_sm20_div_rn_f64_full) ;  /* 0x0000000000487944 */ /* 0x000fea0003c00000 */
[----:B------:R-:W-:Y:S02]  /*06c0*/  IMAD.MOV.U32 R2, RZ, RZ, R20 ;  /* 0x000000ffff027224 */ /* 0x000fe400078e0014 */
[----:B------:R-:W-:-:S07]  /*06d0*/  IMAD.MOV.U32 R3, RZ, RZ, R21 ;  /* 0x000000ffff037224 */ /* 0x000fce00078e0015 */
.L_x_9:
[----:B------:R-:W-:Y:S05]  /*06e0*/  BSYNC.RECONVERGENT B0 ;  /* 0x0000000000007941 */ /* 0x000fea0003800200 */
.L_x_8:
[----:B------:R-:W0:Y:S01]  /*06f0*/  LDCU.64 UR8, c[0x0][0x3d0] ;  /* 0x00007a00ff0877ac */ /* 0x000e220008000a00 */
[----:B------:R-:W1:Y:S01]  /*0700*/  LDC.64 R14, c[0x0][0x380] ;  /* 0x0000e000ff0e7b82 */ /* 0x000e620000000a00 */
[----:B------:R-:W2:Y:S01]  /*0710*/  LDCU.64 UR6, c[0x0][0x3b8] ;  /* 0x00007700ff0677ac */ /* 0x000ea20008000a00 */
[----:B------:R-:W3:Y:S01]  /*0720*/  LDCU.128 UR12, c[0x0][0x3a0] ;  /* 0x00007400ff0c77ac */ /* 0x000ee20008000c00 */
[----:B0-----:R-:W-:Y:S02]  /*0730*/  DADD R12, R8, -UR8 ;  /* 0x80000008080c7e29 */ /* 0x001fe40008000000 */
[----:B--2---:R-:W-:Y:S02]  /*0740*/  DADD R2, R2, UR6 ;  /* 0x0000000602027e29 */ /* 0x004fe40008000000 */
[----:B---3--:R-:W-:-:S04]  /*0750*/  DMUL R10, R8, UR12 ;  /* 0x0000000c080a7c28 */ /* 0x008fc80008000000 */
[----:B------:R-:W-:Y:S02]  /*0760*/  DADD R12, R12, -1 ;  /* 0xbff000000c0c7429 */ /* 0x000fe40000000000 */
[----:B------:R-:W-:-:S06]  /*0770*/  DMUL R2, R2, UR14 ;  /* 0x0000000e02027c28 */ /* 0x000fcc0008000000 */
[----:B------:R-:W-:-:S08]  /*0780*/  DFMA R10, -R10, R12, -R6 ;  /* 0x0000000c0a0a722b */ /* 0x000fd00000000906 */
[----:B------:R-:W-:Y:S01]  /*0790*/  DFMA R2, R2, R10, R6 ;  /* 0x0000000a0202722b */ /* 0x000fe20000000006 */
[----:B-1----:R-:W-:-:S06]  /*07a0*/  IMAD.WIDE R6, R17, 0x8, R14 ;  /* 0x0000000811067825 */ /* 0x002fcc00078e020e */
[----:B------:R-:W-:Y:S04]  /*07b0*/  STG.E.64 desc[UR4][R4.64], R2 ;  /* 0x0000000204007986 */ /* 0x000fe8000c101b04 */
[----:B------:R-:W-:Y:S01]  /*07c0*/  STG.E.64 desc[UR4][R6.64], R8 ;  /* 0x0000000806007986 */ /* 0x000fe2000c101b04 */
[----:B------:R-:W-:Y:S05]  /*07d0*/  EXIT ;  /* 0x000000000000794d */ /* 0x000fea0003800000 */
        .weak           $__internal_1_$__cuda_sm20_div_rn_f64_full
        .type           $__internal_1_$__cuda_sm20_div_rn_f64_full,@function
        .size           $__internal_1_$__cuda_sm20_div_rn_f64_full,(.L_x_35 - $__internal_1_$__cuda_sm20_div_rn_f64_full)
$__internal_1_$__cuda_sm20_div_rn_f64_full:
[C---:B------:R-:W-:Y:S01]  /*07e0*/  FSETP.GEU.AND P0, PT, |R11|.reuse, 1.469367938527859385e-39, PT ;  /* 0x001000000b00780b */ /* 0x040fe20003f0e200 */
[----:B------:R-:W-:Y:S01]  /*07f0*/  IMAD.MOV.U32 R20, RZ, RZ, 0x1 ;  /* 0x00000001ff147424 */ /* 0x000fe200078e00ff */
[----:B------:R-:W-:Y:S01]  /*0800*/  LOP3.LUT R2, R11, 0x800fffff, RZ, 0xc0, !PT ;  /* 0x800fffff0b027812 */ /* 0x000fe200078ec0ff */
[----:B------:R-:W-:Y:S01]  /*0810*/  IMAD.MOV.U32 R18, RZ, RZ, 0x1ca00000 ;  /* 0x1ca00000ff127424 */ /* 0x000fe200078e00ff */
[C---:B------:R-:W-:Y:S01]  /*0820*/  FSETP.GEU.AND P2, PT, |R13|.reuse, 1.469367938527859385e-39, PT ;  /* 0x001000000d00780b */ /* 0x040fe20003f4e200 */
[----:B------:R-:W-:Y:S01]  /*0830*/  BSSY.RECONVERGENT B1, `(.L_x_10) ;  /* 0x0000052000017945 */ /* 0x000fe20003800200 */
[----:B------:R-:W-:Y:S01]  /*0840*/  LOP3.LUT R3, R2, 0x3ff00000, RZ, 0xfc, !PT ;  /* 0x3ff0000002037812 */ /* 0x000fe200078efcff */
[----:B------:R-:W-:Y:S01]  /*0850*/  IMAD.MOV.U32 R2, RZ, RZ, R10 ;  /* 0x000000ffff027224 */ /* 0x000fe200078e000a */
[----:B------:R-:W-:Y:S02]  /*0860*/  LOP3.LUT R16, R13, 0x7ff00000, RZ, 0xc0, !PT ;  /* 0x7ff000000d107812 */ /* 0x000fe400078ec0ff */
[----:B------:R-:W-:-:S03]  /*0870*/  LOP3.LUT R19, R11, 0x7ff00000, RZ, 0xc0, !PT ;  /* 0x7ff000000b137812 */ /* 0x000fc600078ec0ff */
[----:B------:R-:W-:Y:S01]  /*0880*/  @!P0 DMUL R2, R10, 8.98846567431157953865e+307 ;  /* 0x7fe000000a028828 */ /* 0x000fe20000000000 */
[C---:B------:R-:W-:Y:S01]  /*0890*/  ISETP.GE.U32.AND P1, PT, R16.reuse, R19, PT ;  /* 0x000000131000720c */ /* 0x040fe20003f26070 */
[----:B------:R-:W-:Y:S02]  /*08a0*/  IMAD.MOV.U32 R26, RZ, RZ, R16 ;  /* 0x000000ffff1a7224 */ /* 0x000fe400078e0010 */
[----:B------:R-:W-:Y:S01]  /*08b0*/  @!P2 LOP3.LUT R23, R11, 0x7ff00000, RZ, 0xc0, !PT ;  /* 0x7ff000000b17a812 */ /* 0x000fe200078ec0ff */
[----:B------:R-:W-:Y:S01]  /*08c0*/  @!P2 IMAD.MOV.U32 R22, RZ, RZ, RZ ;  /* 0x000000ffff16a224 */ /* 0x000fe200078e00ff */
[----:B------:R-:W0:Y:S02]  /*08d0*/  MUFU.RCP64H R21, R3 ;  /* 0x0000000300157308 */ /* 0x000e240000001800 */
[----:B------:R-:W-:Y:S02]  /*08e0*/  @!P2 ISETP.GE.U32.AND P3, PT, R16, R23, PT ;  /* 0x000000171000a20c */ /* 0x000fe40003f66070 */
[----:B------:R-:W-:-:S02]  /*08f0*/  @!P0 LOP3.LUT R19, R3, 0x7ff00000, RZ, 0xc0, !PT ;  /* 0x7ff0000003138812 */ /* 0x000fc400078ec0ff */
[----:B------:R-:W-:-:S03]  /*0900*/  @!P2 SEL R23, R18, 0x63400000, !P3 ;  /* 0x634000001217a807 */ /* 0x000fc60005800000 */
[----:B------:R-:W-:Y:S01]  /*0910*/  VIADD R27, R19, 0xffffffff ;  /* 0xffffffff131b7836 */ /* 0x000fe20000000000 */
[----:B------:R-:W-:-:S04]  /*0920*/  @!P2 LOP3.LUT R23, R23, 0x80000000, R13, 0xf8, !PT ;  /* 0x800000001717a812 */ /* 0x000fc800078ef80d */
[----:B------:R-:W-:Y:S01]  /*0930*/  @!P2 LOP3.LUT R23, R23, 0x100000, RZ, 0xfc, !PT ;  /* 0x001000001717a812 */ /* 0x000fe200078efcff */
[----:B0-----:R-:W-:-:S08]  /*0940*/  DFMA R14, R20, -R2, 1 ;  /* 0x3ff00000140e742b */ /* 0x001fd00000000802 */
[----:B------:R-:W-:-:S08]  /*0950*/  DFMA R14, R14, R14, R14 ;  /* 0x0000000e0e0e722b */ /* 0x000fd0000000000e */
[----:B------:R-:W-:Y:S01]  /*0960*/  DFMA R20, R20, R14, R20 ;  /* 0x0000000e1414722b */ /* 0x000fe20000000014 */
[----:B------:R-:W-:Y:S01]  /*0970*/  SEL R15, R18, 0x63400000, !P1 ;  /* 0x63400000120f7807 */ /* 0x000fe20004800000 */
[----:B------:R-:W-:-:S03]  /*0980*/  IMAD.MOV.U32 R14, RZ, RZ, R12 ;  /* 0x000000ffff0e7224 */ /* 0x000fc600078e000c */
[----:B------:R-:W-:-:S03]  /*0990*/  LOP3.LUT R15, R15, 0x800fffff, R13, 0xf8, !PT ;  /* 0x800fffff0f0f7812 */ /* 0x000fc600078ef80d */
[----:B------:R-:W-:-:S03]  /*09a0*/  DFMA R24, R20, -R2, 1 ;  /* 0x3ff000001418742b */ /* 0x000fc60000000802 */
[----:B------:R-:W-:-:S05]  /*09b0*/  @!P2 DFMA R14, R14, 2, -R22 ;  /* 0x400000000e0ea82b */ /* 0x000fca0000000816 */
[----:B------:R-:W-:-:S05]  /*09c0*/  DFMA R24, R20, R24, R20 ;  /* 0x000000181418722b */ /* 0x000fca0000000014 */
[----:B------:R-:W-:-:S03]  /*09d0*/  @!P2 LOP3.LUT R26, R15, 0x7ff00000, RZ, 0xc0, !PT ;  /* 0x7ff000000f1aa812 */ /* 0x000fc600078ec0ff */
[----:B------:R-:W-:Y:S02]  /*09e0*/  DMUL R20, R24, R14 ;  /* 0x0000000e18147228 */ /* 0x000fe40000000000 */
[----:B------:R-:W-:-:S05]  /*09f0*/  VIADD R22, R26, 0xffffffff ;  /* 0xffffffff1a167836 */ /* 0x000fca0000000000 */
[----:B------:R-:W-:Y:S01]  /*0a00*/  ISETP.GT.U32.AND P0, PT, R22, 0x7feffffe, PT ;  /* 0x7feffffe1600780c */ /* 0x000fe20003f04070 */
[----:B------:R-:W-:-:S03]  /*0a10*/  DFMA R22, R20, -R2, R14 ;  /* 0x800000021416722b */ /* 0x000fc6000000000e */
[----:B------:R-:W-:-:S05]  /*0a20*/  ISETP.GT.U32.OR P0, PT, R27, 0x7feffffe, P0 ;  /* 0x7feffffe1b00780c */ /* 0x000fca0000704470 */
[----:B------:R-:W-:-:S08]  /*0a30*/  DFMA R22, R24, R22, R20 ;  /* 0x000000161816722b */ /* 0x000fd00000000014 */
[----:B------:R-:W-:Y:S05]  /*0a40*/  @P0 BRA `(.L_x_11) ;  /* 0x00000000006c0947 */ /* 0x000fea0003800000 */
[----:B------:R-:W-:-:S04]  /*0a50*/  LOP3.LUT R13, R11, 0x7ff00000, RZ, 0xc0, !PT ;  /* 0x7ff000000b0d7812 */ /* 0x000fc800078ec0ff */
[CC--:B------:R-:W-:Y:S02]  /*0a60*/  VIADDMNMX R12, R16.reuse, -R13.reuse, 0xb9600000, !PT ;  /* 0xb9600000100c7446 */ /* 0x0c0fe4000780090d */
[----:B------:R-:W-:Y:S02]  /*0a70*/  ISETP.GE.U32.AND P0, PT, R16, R13, PT ;  /* 0x0000000d1000720c */ /* 0x000fe40003f06070 */
[----:B------:R-:W-:Y:S02]  /*0a80*/  VIMNMX R12, PT, PT, R12, 0x46a00000, PT ;  /* 0x46a000000c0c7848 */ /* 0x000fe40003fe0100 */
[----:B------:R-:W-:Y:S01]  /*0a90*/  SEL R13, R18, 0x63400000, !P0 ;  /* 0x63400000120d7807 */ /* 0x000fe20004000000 */
[----:B------:R-:W-:-:S04]  /*0aa0*/  IMAD.MOV.U32 R18, RZ, RZ, RZ ;  /* 0x000000ffff127224 */ /* 0x000fc800078e00ff */
        /* <DEDUP_REMOVED lines=21> */
.L_x_11:
        /* <DEDUP_REMOVED lines=16> */
.L_x_14:
[----:B------:R-:W-:Y:S01]  /*0d00*/  LOP3.LUT R21, R11, 0x80000, RZ, 0xfc, !PT ;  /* 0x000800000b157812 */ /* 0x000fe200078efcff */
[----:B------:R-:W-:Y:S01]  /*0d10*/  IMAD.MOV.U32 R20, RZ, RZ, R10 ;  /* 0x000000ffff147224 */ /* 0x000fe200078e000a */
[----:B------:R-:W-:Y:S06]  /*0d20*/  BRA `(.L_x_12) ;  /* 0x0000000000087947 */ /* 0x000fec0003800000 */
.L_x_13:
[----:B------:R-:W-:Y:S01]  /*0d30*/  LOP3.LUT R21, R13, 0x80000, RZ, 0xfc, !PT ;  /* 0x000800000d157812 */ /* 0x000fe200078efcff */
[----:B------:R-:W-:-:S07]  /*0d40*/  IMAD.MOV.U32 R20, RZ, RZ, R12 ;  /* 0x000000ffff147224 */ /* 0x000fce00078e000c */
.L_x_12:
[----:B------:R-:W-:Y:S05]  /*0d50*/  BSYNC.RECONVERGENT B1 ;  /* 0x0000000000017941 */ /* 0x000fea0003800200 */
.L_x_10:
[----:B------:R-:W-:Y:S02]  /*0d60*/  IMAD.MOV.U32 R2, RZ, RZ, R0 ;  /* 0x000000ffff027224 */ /* 0x000fe400078e0000 */
[----:B------:R-:W-:-:S04]  /*0d70*/  IMAD.MOV.U32 R3, RZ, RZ, 0x0 ;  /* 0x00000000ff037424 */ /* 0x000fc800078e00ff */
[----:B------:R-:W-:Y:S05]  /*0d80*/  RET.REL.NODEC R2 `(_Z9kernel_v3PdS_S_ddddddddmm) ;  /* 0xfffffff0029c7950 */ /* 0x000fea0003c3ffff */
.L_x_15:
        /* <DEDUP_REMOVED lines=15> */
.L_x_35:


//--------------------- .text._Z9kernel_v2PdS_S_ddddddddmm --------------------------
	.section	.text._Z9kernel_v2PdS_S_ddddddddmm,"ax",@progbits
	.align	128
        .global         _Z9kernel_v2PdS_S_ddddddddmm
        .type           _Z9kernel_v2PdS_S_ddddddddmm,@function
        .size           _Z9kernel_v2PdS_S_ddddddddmm,(.L_x_36 - _Z9kernel_v2PdS_S_ddddddddmm)
        .other          _Z9kernel_v2PdS_S_ddddddddmm,@"STO_CUDA_ENTRY STV_DEFAULT"
_Z9kernel_v2PdS_S_ddddddddmm:
.text._Z9kernel_v2PdS_S_ddddddddmm:
        /* <DEDUP_REMOVED lines=30> */
[----:B0-----:R-:W-:-:S04]  /*01e0*/  LEA R20, P0, R4, UR6, 0x3 ;  /* 0x0000000604147c11 */ /* 0x001fc8000f8018ff */
[----:B------:R-:W-:-:S05]  /*01f0*/  LEA.HI.X R21, R4, UR7, R5, 0x3, P0 ;  /* 0x0000000704157c11 */ /* 0x000fca00080f1c05 */
[----:B-1----:R-:W3:Y:S01]  /*0200*/  LDG.E.64 R10, desc[UR4][R20.64+0x10] ;  /* 0x00001004140a7981 */ /* 0x002ee2000c1e1b00 */
[----:B------:R-:W-:-:S04]  /*0210*/  LEA R16, P0, R2, R20, 0x3 ;  /* 0x0000001402107211 */ /* 0x000fc800078018ff */
[C-C-:B------:R-:W-:Y:S02]  /*0220*/  LEA.HI.X R17, R2.reuse, R21, R3.reuse, 0x3, P0 ;  /* 0x0000001502117211 */ /* 0x140fe400000f1c03 */
[C---:B------:R-:W-:Y:S01]  /*0230*/  LEA R4, P0, R2.reuse, R9, 0x1 ;  /* 0x0000000902047211 */ /* 0x040fe200078008ff */
[----:B---3--:R0:W-:Y:S04]  /*0240*/  STG.E.64 desc[UR4][R20.64], R10 ;  /* 0x0000000a14007986 */ /* 0x0081e8000c101b04 */
[----:B------:R-:W3:Y:S01]  /*0250*/  LDG.E.64 R18, desc[UR4][R16.64+-0x18] ;  /* 0xffffe80410127981 */ /* 0x000ee2000c1e1b00 */
        /* <DEDUP_REMOVED lines=8> */
[----:B---3--:R0:W-:Y:S04]  /*02e0*/  STG.E.64 desc[UR4][R16.64+-0x8], R18 ;  /* 0xfffff81210007986 */ /* 0x0081e8000c101b04 */
[----:B------:R-:W3:Y:S01]  /*02f0*/  LDG.E.64 R14, desc[UR4][R6.64] ;  /* 0x00000004060e7981 */ /* 0x000ee2000c1e1b00 */
[----:B------:R-:W-:Y:S01]  /*0300*/  IMAD R23, R12, R3, R23 ;  /* 0x000000030c177224 */ /* 0x000fe200078e0217 */
[----:B------:R-:W-:Y:S01]  /*0310*/  IADD3 R3, P0, PT, R9, R10, RZ ;  /* 0x0000000a09037210 */ /* 0x000fe20007f1e0ff */
[----:B-1----:R-:W-:-:S03]  /*0320*/  IMAD.WIDE R12, R13, 0x8, R4 ;  /* 0x000000080d0c7825 */ /* 0x002fc600078e0204 */
[----:B------:R-:W-:Y:S01]  /*0330*/  LEA R22, P1, R3, UR6, 0x3 ;  /* 0x0000000603167c11 */ /* 0x000fe2000f8218ff */
[----:B------:R-:W-:-:S04]  /*0340*/  IMAD.IADD R11, R11, 0x1, R23 ;  /* 0x000000010b0b7824 */ /* 0x000fc800078e0217 */
[----:B------:R-:W-:-:S05]  /*0350*/  IMAD.X R8, R8, 0x1, R11, P0 ;  /* 0x0000000108087824 */ /* 0x000fca00000e060b */
[----:B------:R-:W-:Y:S01]  /*0360*/  LEA.HI.X R23, R3, UR7, R8, 0x3, P1 ;  /* 0x0000000703177c11 */ /* 0x000fe200088f1c08 */
[----:B------:R-:W-:Y:S01]  /*0370*/  IMAD R9, R0, R2, R9 ;  /* 0x0000000200097224 */ /* 0x000fe200078e0209 */
[----:B---3--:R1:W-:Y:S01]  /*0380*/  STG.E.64 desc[UR4][R12.64+0x8], R14 ;  /* 0x0000080e0c007986 */ /* 0x0083e2000c101b04 */
[C---:B------:R-:W-:Y:S01]  /*0390*/  LEA R24, P0, R10.reuse, R6, 0x3 ;  /* 0x000000060a187211 */ /* 0x040fe200078018ff */
[----:B------:R-:W3:Y:S02]  /*03a0*/  LDCU.64 UR6, c[0x0][0x3b0] ;  /* 0x00007600ff0677ac */ /* 0x000ee40008000a00 */
[----:B0-----:R-:W4:Y:S01]  /*03b0*/  LDG.E.64 R16, desc[UR4][R22.64] ;  /* 0x0000000416107981 */ /* 0x001f22000c1e1b00 */
[----:B------:R-:W-:Y:S01]  /*03c0*/  LEA.HI.X R25, R10, R7, R11, 0x3, P0 ;  /* 0x000000070a197211 */ /* 0x000fe200000f1c0b */
[----:B------:R-:W-:-:S03]  /*03d0*/  IMAD.WIDE R10, R9, 0x8, R4 ;  /* 0x00000008090a7825 */ /* 0x000fc600078e0204 */
[----:B------:R-:W-:Y:S01]  /*03e0*/  IADD3 R26, P0, PT, R10, R27, RZ ;  /* 0x0000001b0a1a7210 */ /* 0x000fe20007f1e0ff */
[----:B-1----:R-:W0:Y:S03]  /*03f0*/  LDC.64 R14, c[0x0][0x380] ;  /* 0x0000e000ff0e7b82 */ /* 0x002e260000000a00 */
[----:B------:R-:W-:Y:S01]  /*0400*/  LEA.HI.X.SX32 R27, R2, R11, 0x3, P0 ;  /* 0x0000000b021b7211 */ /* 0x000fe200000f1eff */
[----:B------:R-:W-:-:S04]  /*0410*/  IMAD.IADD R13, R9, 0x1, -R2 ;  /* 0x00000001090d7824 */ /* 0x000fc800078e0a02 */
[----:B------:R-:W-:Y:S02]  /*0420*/  IMAD.WIDE R4, R13, 0x8, R4 ;  /* 0x000000080d047825 */ /* 0x000fe400078e0204 */
[----:B------:R-:W1:Y:S01]  /*0430*/  LDC.64 R12, c[0x0][0x398] ;  /* 0x0000e600ff0c7b82 */ /* 0x000e620000000a00 */
[----:B----4-:R4:W-:Y:S04]  /*0440*/  STG.E.64 desc[UR4][R24.64], R16 ;  /* 0x0000001018007986 */ /* 0x0109e8000c101b04 */
[----:B------:R-:W5:Y:S04]  /*0450*/  LDG.E.64 R18, desc[UR4][R10.64+0x8] ;  /* 0x000008040a127981 */ /* 0x000f68000c1e1b00 */
[----:B------:R-:W5:Y:S04]  /*0460*/  LDG.E.64 R20, desc[UR4][R10.64+-0x8] ;  /* 0xfffff8040a147981 */ /* 0x000f68000c1e1b00 */
[----:B------:R-:W2:Y:S01]  /*0470*/  LDG.E.64 R6, desc[UR4][R10.64] ;  /* 0x000000040a067981 */ /* 0x000ea2000c1e1b00 */
[----:B----4-:R-:W4:Y:S03]  /*0480*/  LDC.64 R16, c[0x0][0x390] ;  /* 0x0000e400ff107b82 */ /* 0x010f260000000a00 */
[----:B------:R-:W3:Y:S04]  /*0490*/  LDG.E.64 R2, desc[UR4][R26.64] ;  /* 0x000000041a027981 */ /* 0x000ee8000c1e1b00 */
[----:B------:R-:W3:Y:S01]  /*04a0*/  LDG.E.64 R4, desc[UR4][R4.64] ;  /* 0x0000000404047981 */ /* 0x000ee2000c1e1b00 */
[----:B0-----:R-:W-:-:S04]  /*04b0*/  IMAD.WIDE R14, R9, 0x8, R14 ;  /* 0x00000008090e7825 */ /* 0x001fc800078e020e */
[----:B----4-:R-:W-:Y:S01]  /*04c0*/  IMAD.WIDE R8, R9, 0x8, R16 ;  /* 0x0000000809087825 */ /* 0x010fe200078e0210 */
[----:B-----5:R-:W-:-:S08]  /*04d0*/  DADD R18, R18, R20 ;  /* 0x0000000012127229 */ /* 0x020fd00000000014 */
[----:B--2---:R-:W-:-:S08]  /*04e0*/  DFMA R18, R6, -4, R18 ;  /* 0xc01000000612782b */ /* 0x004fd00000000012 */
[----:B---3--:R-:W-:-:S08]  /*04f0*/  DADD R2, R18, R2 ;  /* 0x0000000012027229 */ /* 0x008fd00000000002 */
[----:B------:R-:W-:-:S08]  /*0500*/  DADD R2, R2, R4 ;  /* 0x0000000002027229 */ /* 0x000fd00000000004 */
[----:B-1----:R-:W-:-:S07]  /*0510*/  DFMA R2, R2, R12, R6 ;  /* 0x0000000c0202722b */ /* 0x002fce0000000006 */
[----:B------:R0:W-:Y:S04]  /*0520*/  STG.E.64 desc[UR4][R14.64], R2 ;  /* 0x000000020e007986 */ /* 0x0001e8000c101b04 */
[----:B------:R-:W2:Y:S01]  /*0530*/  LDG.E.64 R12, desc[UR4][R8.64] ;  /* 0x00000004080c7981 */ /* 0x000ea2000c1e1b00 */
[C---:B------:R-:W-:Y:S02]  /*0540*/  DMUL R4, R2.reuse, UR8 ;  /* 0x0000000802047c28 */ /* 0x040fe40008000000 */
[C---:B------:R-:W-:Y:S02]  /*0550*/  DADD R6, R2.reuse, -UR6 ;  /* 0x8000000602067e29 */ /* 0x040fe40008000000 */
[----:B------:R-:W-:-:S06]  /*0560*/  DADD R10, R2, -1 ;  /* 0xbff00000020a7429 */ /* 0x000fcc0000000000 */
[----:B------:R-:W-:-:S08]  /*0570*/  DMUL R4, R4, R6 ;  /* 0x0000000604047228 */ /* 0x000fd00000000000 */
[----:B------:R-:W-:-:S08]  /*0580*/  DMUL R4, R4, R10 ;  /* 0x0000000a04047228 */ /* 0x000fd00000000000 */
[----:B--2---:R-:W-:-:S08]  /*0590*/  DFMA R4, R2, R12, R4 ;  /* 0x0000000c0204722b */ /* 0x004fd00000000004 */
[----:B------:R-:W-:Y:S01]  /*05a0*/  DFMA R6, -R4, UR10, R2 ;  /* 0x0000000a04067c2b */ /* 0x000fe20008000102 */
[----:B------:R-:W1:Y:S06]  /*05b0*/  LDCU.128 UR8, c[0x0][0x3c0] ;  /* 0x00007800ff0877ac */ /* 0x000e6c0008000c00 */
[----:B------:R2:W-:Y:S04]  /*05c0*/  STG.E.64 desc[UR4][R14.64], R6 ;  /* 0x000000060e007986 */ /* 0x0005e8000c101b04 */
[----:B------:R-:W3:Y:S01]  /*05d0*/  LDG.E.64 R4, desc[UR4][R8.64] ;  /* 0x0000000408047981 */ /* 0x000ee2000c1e1b00 */
[----:B0-----:R-:W-:Y:S01]  /*05e0*/  IMAD.MOV.U32 R2, RZ, RZ, 0x1 ;  /* 0x00000001ff027424 */ /* 0x001fe200078e00ff */
[----:B------:R-:W-:Y:S01]  /*05f0*/  BSSY.RECONVERGENT B0, `(.L_x_16) ;  /* 0x0000014000007945 */ /* 0x000fe20003800200 */
[----:B-1----:R-:W-:-:S06]  /*0600*/  DADD R10, R6, UR10 ;  /* 0x0000000a060a7e29 */ /* 0x002fcc0008000000 */
[----:B------:R-:W0:Y:S02]  /*0610*/  MUFU.RCP64H R3, R11 ;  /* 0x0000000b00037308 */ /* 0x000e240000001800 */
[----:B0-----:R-:W-:-:S08]  /*0620*/  DFMA R12, -R10, R2, 1 ;  /* 0x3ff000000a0c742b */ /* 0x001fd00000000102 */
[----:B------:R-:W-:-:S08]  /*0630*/  DFMA R12, R12, R12, R12 ;  /* 0x0000000c0c0c722b */ /* 0x000fd0000000000c */
[----:B------:R-:W-:-:S08]  /*0640*/  DFMA R2, R2, R12, R2 ;  /* 0x0000000c0202722b */ /* 0x000fd00000000002 */
[----:B------:R-:W-:-:S08]  /*0650*/  DFMA R16, -R10, R2, 1 ;  /* 0x3ff000000a10742b */ /* 0x000fd00000000102 */
[----:B------:R-:W-:Y:S02]  /*0660*/  DFMA R2, R2, R16, R2 ;  /* 0x000000100202722b */ /* 0x000fe40000000002 */
[----:B---3--:R-:W-:-:S08]  /*0670*/  DMUL R12, R4, UR8 ;  /* 0x00000008040c7c28 */ /* 0x008fd00008000000 */
[----:B--2---:R-:W-:Y:S02]  /*0680*/  DMUL R14, R12, R2 ;  /* 0x000000020c0e7228 */ /* 0x004fe40000000000 */
[----:B------:R-:W-:-:S06]  /*0690*/  FSETP.GEU.AND P1, PT, |R13|, 6.5827683646048100446e-37, PT ;  /* 0x036000000d00780b */ /* 0x000fcc0003f2e200 */
[----:B------:R-:W-:-:S08]  /*06a0*/  DFMA R16, -R10, R14, R12 ;  /* 0x0000000e0a10722b */ /* 0x000fd0000000010c */
[----:B------:R-:W-:-:S10]  /*06b0*/  DFMA R2, R2, R16, R14 ;  /* 0x000000100202722b */ /* 0x000fd4000000000e */
[----:B------:R-:W-:-:S05]  /*06c0*/  FFMA R0, RZ, R11, R3 ;  /* 0x0000000bff007223 */ /* 0x000fca0000000003 */
[----:B------:R-:W-:-:S13]  /*06d0*/  FSETP.GT.AND P0, PT, |R0|, 1.469367938527859385e-39, PT ;  /* 0x001000000000780b */ /* 0x000fda0003f04200 */
[----:B------:R-:W-:Y:S05]  /*06e0*/  @P0 BRA P1, `(.L_x_17) ;  /* 0x0000000000100947 */ /* 0x000fea0000800000 */
[----:B------:R-:W-:-:S07]  /*06f0*/  MOV R0, 0x710 ;  /* 0x0000071000007802 */ /* 0x000fce0000000f00 */
[----:B------:R-:W-:Y:S05]  /*0700*/  CALL.REL.NOINC `($__internal_2_$__cuda_sm20_div_rn_f64_full) ;  /* 0x00000000003c7944 */ /* 0x000fea0003c00000 */
[----:B------:R-:W-:Y:S02]  /*0710*/  IMAD.MOV.U32 R2, RZ, RZ, R18 ;  /* 0x000000ffff027224 */ /* 0x000fe400078e0012 */
[----:B------:R-:W-:-:S07]  /*0720*/  IMAD.MOV.U32 R3, RZ, RZ, R19 ;  /* 0x000000ffff037224 */ /* 0x000fce00078e0013 */
.L_x_17:
[----:B------:R-:W-:Y:S05]  /*0730*/  BSYNC.RECONVERGENT B0 ;  /* 0x0000000000007941 */ /* 0x000fea0003800200 */
.L_x_16:
[----:B------:R-:W0:Y:S01]  /*0740*/  LDCU.64 UR8, c[0x0][0x3d0] ;  /* 0x00007a00ff0877ac */ /* 0x000e220008000a00 */
[----:B------:R-:W1:Y:S01]  /*0750*/  LDCU.64 UR6, c[0x0][0x3b8] ;  /* 0x00007700ff0677ac */ /* 0x000e620008000a00 */
[----:B------:R-:W2:Y:S01]  /*0760*/  LDCU.128 UR12, c[0x0][0x3a0] ;  /* 0x00007400ff0c77ac */ /* 0x000ea20008000c00 */
[----:B0-----:R-:W-:Y:S02]  /*0770*/  DADD R10, R6, -UR8 ;  /* 0x80000008060a7e29 */ /* 0x001fe40008000000 */
[----:B-1----:R-:W-:Y:S02]  /*0780*/  DADD R2, R2, UR6 ;  /* 0x0000000602027e29 */ /* 0x002fe40008000000 */
[----:B--2---:R-:W-:-:S04]  /*0790*/  DMUL R6, R6, UR12 ;  /* 0x0000000c06067c28 */ /* 0x004fc80008000000 */
[----:B------:R-:W-:Y:S02]  /*07a0*/  DADD R10, R10, -1 ;  /* 0xbff000000a0a7429 */ /* 0x000fe40000000000 */
[----:B------:R-:W-:-:S06]  /*07b0*/  DMUL R2, R2, UR14 ;  /* 0x0000000e02027c28 */ /* 0x000fcc0008000000 */
[----:B------:R-:W-:-:S08]  /*07c0*/  DFMA R6, -R6, R10, -R4 ;  /* 0x0000000a0606722b */ /* 0x000fd00000000904 */
[----:B------:R-:W-:-:S07]  /*07d0*/  DFMA R2, R2, R6, R4 ;  /* 0x000000060202722b */ /* 0x000fce0000000004 */
[----:B------:R-:W-:Y:S01]  /*07e0*/  STG.E.64 desc[UR4][R8.64], R2 ;  /* 0x0000000208007986 */ /* 0x000fe2000c101b04 */
[----:B------:R-:W-:Y:S05]  /*07f0*/  EXIT ;  /* 0x000000000000794d */ /* 0x000fea0003800000 */
        .weak           $__internal_2_$__cuda_sm20_div_rn_f64_full
        .type           $__internal_2_$__cuda_sm20_div_rn_f64_full,@function
        .size           $__internal_2_$__cuda_sm20_div_rn_f64_full,(.L_x_36 - $__internal_2_$__cuda_sm20_div_rn_f64_full)
$__internal_2_$__cuda_sm20_div_rn_f64_full:
        /* <DEDUP_REMOVED lines=13> */
[----:B------:R-:W-:Y:S02]  /*08d0*/  @!P2 LOP3.LUT R19, R11, 0x7ff00000, RZ, 0xc0, !PT ;  /* 0x7ff000000b13a812 */ /* 0x000fe400078ec0ff */
[----:B------:R-:W0:Y:S02]  /*08e0*/  MUFU.RCP64H R15, R3 ;  /* 0x00000003000f7308 */ /* 0x000e240000001800 */
[----:B------:R-:W-:Y:S02]  /*08f0*/  @!P2 ISETP.GE.U32.AND P3, PT, R20, R19, PT ;  /* 0x000000131400a20c */ /* 0x000fe40003f66070 */
[----:B------:R-:W-:-:S02]  /*0900*/  @!P0 LOP3.LUT R23, R3, 0x7ff00000, RZ, 0xc0, !PT ;  /* 0x7ff0000003178812 */ /* 0x000fc400078ec0ff */
[----:B------:R-:W-:-:S04]  /*0910*/  @!P2 SEL R19, R21, 0x63400000, !P3 ;  /* 0x634000001513a807 */ /* 0x000fc80005800000 */
[----:B------:R-:W-:-:S04]  /*0920*/  @!P2 LOP3.LUT R24, R19, 0x80000000, R13, 0xf8, !PT ;  /* 0x800000001318a812 */ /* 0x000fc800078ef80d */
[----:B------:R-:W-:Y:S01]  /*0930*/  @!P2 LOP3.LUT R25, R24, 0x100000, RZ, 0xfc, !PT ;  /* 0x001000001819a812 */ /* 0x000fe200078efcff */
[----:B------:R-:W-:Y:S01]  /*0940*/  @!P2 IMAD.MOV.U32 R24, RZ, RZ, RZ ;  /* 0x000000ffff18a224 */ /* 0x000fe200078e00ff */
        /* <DEDUP_REMOVED lines=13> */
[----:B------:R-:W-:Y:S01]  /*0a20*/  VIADD R26, R23, 0xffffffff ;  /* 0xffffffff171a7836 */ /* 0x000fe20000000000 */
[----:B------:R-:W-:-:S04]  /*0a30*/  DFMA R24, R18, -R2, R14 ;  /* 0x800000021218722b */ /* 0x000fc8000000000e */
[----:B------:R-:W-:-:S04]  /*0a40*/  ISETP.GT.U32.OR P0, PT, R26, 0x7feffffe, P0 ;  /* 0x7feffffe1a00780c */ /* 0x000fc80000704470 */
[----:B------:R-:W-:-:S09]  /*0a50*/  DFMA R16, R16, R24, R18 ;  /* 0x000000181010722b */ /* 0x000fd20000000012 */
[----:B------:R-:W-:Y:S05]  /*0a60*/  @P0 BRA `(.L_x_19) ;  /* 0x00000000006c0947 */ /* 0x000fea0003800000 */
[----:B------:R-:W-:-:S04]  /*0a70*/  LOP3.LUT R13, R11, 0x7ff00000, RZ, 0xc0, !PT ;  /* 0x7ff000000b0d7812 */ /* 0x000fc800078ec0ff */
[CC--:B------:R-:W-:Y:S02]  /*0a80*/  VIADDMNMX R12, R20.reuse, -R13.reuse, 0xb9600000, !PT ;  /* 0xb9600000140c7446 */ /* 0x0c0fe4000780090d */
[----:B------:R-:W-:Y:S01]  /*0a90*/  ISETP.GE.U32.AND P0, PT, R20, R13, PT ;  /* 0x0000000d1400720c */ /* 0x000fe20003f06070 */
[----:B------:R-:W-:Y:S01]  /*0aa0*/  IMAD.MOV.U32 R20, RZ, RZ, RZ ;  /* 0x000000ffff147224 */ /* 0x000fe200078e00ff */
        /* <DEDUP_REMOVED lines=13> */
[----:B------:R-:W-:Y:S02]  /*0b80*/  IMAD.MOV R3, RZ, RZ, -R12 ;  /* 0x000000ffff037224 */ /* 0x000fe400078e0a0c */
[----:B------:R-:W-:-:S06]  /*0b90*/  IMAD.MOV.U32 R2, RZ, RZ, RZ ;  /* 0x000000ffff027224 */ /* 0x000fcc00078e00ff */
[----:B------:R-:W-:Y:S02]  /*0ba0*/  DFMA R2, R18, -R2, R16 ;  /* 0x800000021202722b */ /* 0x000fe40000000010 */
[----:B------:R-:W-:-:S04]  /*0bb0*/  DMUL.RP R16, R16, R20 ;  /* 0x0000001410107228 */ /* 0x000fc80000008000 */
[----:B------:R-:W-:-:S04]  /*0bc0*/  IADD3 R2, PT, PT, -R12, -0x43300000, RZ ;  /* 0xbcd000000c027810 */ /* 0x000fc80007ffe1ff */
[----:B------:R-:W-:Y:S02]  /*0bd0*/  FSETP.NEU.AND P0, PT, |R3|, R2, PT ;  /* 0x000000020300720b */ /* 0x000fe40003f0d200 */
[----:B------:R-:W-:Y:S02]  /*0be0*/  LOP3.LUT R11, R17, R11, RZ, 0x3c, !PT ;  /* 0x0000000b110b7212 */ /* 0x000fe400078e3cff */
[----:B------:R-:W-:Y:S02]  /*0bf0*/  FSEL R18, R16, R18, !P0 ;  /* 0x0000001210127208 */ /* 0x000fe40004000000 */
[----:B------:R-:W-:Y:S01]  /*0c00*/  FSEL R19, R11, R19, !P0 ;  /* 0x000000130b137208 */ /* 0x000fe20004000000 */
[----:B------:R-:W-:Y:S06]  /*0c10*/  BRA `(.L_x_20) ;  /* 0x0000000000547947 */ /* 0x000fec0003800000 */
.L_x_19:
        /* <DEDUP_REMOVED lines=16> */
.L_x_22:
[----:B------:R-:W-:Y:S01]  /*0d20*/  LOP3.LUT R19, R11, 0x80000, RZ, 0xfc, !PT ;  /* 0x000800000b137812 */ /* 0x000fe200078efcff */
[----:B------:R-:W-:Y:S01]  /*0d30*/  IMAD.MOV.U32 R18, RZ, RZ, R10 ;  /* 0x000000ffff127224 */ /* 0x000fe200078e000a */
[----:B------:R-:W-:Y:S06]  /*0d40*/  BRA `(.L_x_20) ;  /* 0x0000000000087947 */ /* 0x000fec0003800000 */
.L_x_21:
[----:B------:R-:W-:Y:S01]  /*0d50*/  LOP3.LUT R19, R13, 0x80000, RZ, 0xfc, !PT ;  /* 0x000800000d137812 */ /* 0x000fe200078efcff */
[----:B------:R-:W-:-:S07]  /*0d60*/  IMAD.MOV.U32 R18, RZ, RZ, R12 ;  /* 0x000000ffff127224 */ /* 0x000fce00078e000c */
.L_x_20:
[----:B------:R-:W-:Y:S05]  /*0d70*/  BSYNC.RECONVERGENT B1 ;  /* 0x0000000000017941 */ /* 0x000fea0003800200 */
.L_x_18:
[----:B------:R-:W-:Y:S02]  /*0d80*/  IMAD.MOV.U32 R2, RZ, RZ, R0 ;  /* 0x000000ffff027224 */ /* 0x000fe400078e0000 */
[----:B------:R-:W-:-:S04]  /*0d90*/  IMAD.MOV.U32 R3, RZ, RZ, 0x0 ;  /* 0x00000000ff037424 */ /* 0x000fc800078e00ff */
[----:B------:R-:W-:Y:S05]  /*0da0*/  RET.REL.NODEC R2 `(_Z9kernel_v2PdS_S_ddddddddmm) ;  /* 0xfffffff002947950 */ /* 0x000fea0003c3ffff */
.L_x_23:
        /* <DEDUP_REMOVED lines=13> */
.L_x_36:


//--------------------- .text._Z18solve_ode_recoveryPdS_S_ddddddmm --------------------------
	.section	.text._Z18solve_ode_recoveryPdS_S_ddddddmm,"ax",@progbits
	.align	128
        .global         _Z18solve_ode_recoveryPdS_S_ddddddmm
        .type           _Z18solve_ode_recoveryPdS_S_ddddddmm,@function
        .size           _Z18solve_ode_recoveryPdS_S_ddddddmm,(.L_x_37 - _Z18solve_ode_recoveryPdS_S_ddddddmm)
        .other          _Z18solve_ode_recoveryPdS_S_ddddddmm,@"STO_CUDA_ENTRY STV_DEFAULT"
_Z18solve_ode_recoveryPdS_S_ddddddmm:
.text._Z18solve_ode_recoveryPdS_S_ddddddmm:
[----:B------:R-:W-:Y:S01]  /*0000*/  LDC R1, c[0x0][0x37c] ;  /* 0x0000df00ff017b82 */ /* 0x000fe20000000800 */
[----:B------:R-:W0:Y:S07]  /*0010*/  S2R R3, SR_TID.X ;  /* 0x0000000000037919 */ /* 0x000e2e0000002100 */
[----:B------:R-:W0:Y:S01]  /*0020*/  S2UR UR4, SR_CTAID.X ;  /* 0x00000000000479c3 */ /* 0x000e220000002500 */
[----:B------:R-:W1:Y:S01]  /*0030*/  LDCU.64 UR10, c[0x0][0x3d0] ;  /* 0x00007a00ff0a77ac */ /* 0x000e620008000a00 */
[----:B------:R-:W2:Y:S01]  /*0040*/  S2R R5, SR_TID.Y ;  /* 0x0000000000057919 */ /* 0x000ea20000002200 */
[----:B------:R-:W3:Y:S05]  /*0050*/  LDCU.64 UR6, c[0x0][0x3c8] ;  /* 0x00007900ff0677ac */ /* 0x000eea0008000a00 */
[----:B------:R-:W0:Y:S08]  /*0060*/  LDC R0, c[0x0][0x360] ;  /* 0x0000d800ff007b82 */ /* 0x000e300000000800 */
[----:B------:R-:W2:Y:S01]  /*0070*/  S2UR UR8, SR_CTAID.Y ;  /* 0x00000000000879c3 */ /* 0x000ea20000002600 */
[----:B-1----:R-:W-:-:S02]  /*0080*/  UIADD3 UR9, UP1, UPT, UR10, 0x1, URZ ;  /* 0x000000010a097890 */ /* 0x002fc4000ff3e0ff */
[----:B---3--:R-:W-:-:S05]  /*0090*/  UIADD3 UR5, UP0, UPT, UR6, 0x1, URZ ;  /* 0x0000000106057890 */ /* 0x008fca000ff1e0ff */
[----:B------:R-:W2:Y:S01]  /*00a0*/  LDC R2, c[0x0][0x364] ;  /* 0x0000d900ff027b82 */ /* 0x000ea20000000800 */
[----:B------:R-:W-:Y:S01]  /*00b0*/  UIADD3.X UR6, UPT, UPT, URZ, UR7, URZ, UP0, !UPT ;  /* 0x00000007ff067290 */ /* 0x000fe200087fe4ff */
[----:B0-----:R-:W-:Y:S01]  /*00c0*/  IMAD R0, R0, UR4, R3 ;  /* 0x0000000400007c24 */ /* 0x001fe2000f8e0203 */
[----:B------:R-:W-:-:S03]  /*00d0*/  UIADD3.X UR4, UPT, UPT, URZ, UR11, URZ, UP1, !UPT ;  /* 0x0000000bff047290 */ /* 0x000fc60008ffe4ff */
[----:B------:R-:W-:-:S05]  /*00e0*/  VIADD R0, R0, 0x1 ;  /* 0x0000000100007836 */ /* 0x000fca0000000000 */
[----:B------:R-:W-:Y:S02]  /*00f0*/  ISETP.LT.U32.AND P0, PT, R0, UR9, PT ;  /* 0x0000000900007c0c */ /* 0x000fe4000bf01070 */
[----:B------:R-:W-:Y:S01]  /*0100*/  SHF.R.S32.HI R4, RZ, 0x1f, R0 ;  /* 0x0000001fff047819 */ /* 0x000fe20000011400 */
[----:B--2---:R-:W-:Y:S02]  /*0110*/  IMAD R2, R2, UR8, R5 ;  /* 0x0000000802027c24 */ /* 0x004fe4000f8e0205 */
[----:B------:R-:W-:Y:S02]  /*0120*/  IMAD.U32 R5, RZ, RZ, UR4 ;  /* 0x00000004ff057e24 */ /* 0x000fe4000f8e00ff */
[----:B------:R-:W-:Y:S02]  /*0130*/  VIADD R3, R2, 0x1 ;  /* 0x0000000102037836 */ /* 0x000fe40000000000 */
[----:B------:R-:W-:Y:S01]  /*0140*/  IMAD.U32 R2, RZ, RZ, UR6 ;  /* 0x00000006ff027e24 */ /* 0x000fe2000f8e00ff */
[----:B------:R-:W-:-:S02]  /*0150*/  ISETP.GT.U32.AND.EX P0, PT, R5, R4, PT, P0 ;  /* 0x000000040500720c */ /* 0x000fc40003f04100 */
[----:B------:R-:W-:-:S04]  /*0160*/  ISETP.GE.U32.AND P1, PT, R3, UR5, PT ;  /* 0x0000000503007c0c */ /* 0x000fc8000bf26070 */
[----:B------:R-:W-:-:S13]  /*0170*/  ISETP.LE.U32.OR.EX P0, PT, R2, RZ, !P0, P1 ;  /* 0x000000ff0200720c */ /* 0x000fda0004703510 */
[----:B------:R-:W-:Y:S05]  /*0180*/  @P0 EXIT ;  /* 0x000000000000094d */ /* 0x000fea0003800000 */
[----:B------:R-:W0:Y:S01]  /*0190*/  LDC.64 R8, c[0x0][0x380] ;  /* 0x0000e000ff087b82 */ /* 0x000e220000000a00 */
[----:B------:R-:W1:Y:S01]  /*01a0*/  LDCU.64 UR4, c[0x0][0x358] ;  /* 0x00006b00ff0477ac */ /* 0x000e620008000a00 */
[----:B------:R-:W-:Y:S01]  /*01b0*/  IMAD R3, R3, UR10, R0 ;  /* 0x0000000a03037c24 */ /* 0x000fe2000f8e0200 */
[----:B------:R-:W2:Y:S05]  /*01c0*/  LDCU.128 UR8, c[0x0][0x3b0] ;  /* 0x00007600ff0877ac */ /* 0x000eaa0008000c00 */
[----:B------:R-:W3:Y:S01]  /*01d0*/  LDC.64 R6, c[0x0][0x390] ;  /* 0x0000e400ff067b82 */ /* 0x000ee20000000a00 */
[----:B0-----:R-:W-:-:S06]  /*01e0*/  IMAD.WIDE R8, R3, 0x8, R8 ;  /* 0x0000000803087825 */ /* 0x001fcc00078e0208 */
[----:B-1----:R-:W2:Y:S01]  /*01f0*/  LDG.E.64 R8, desc[UR4][R8.64] ;  /* 0x0000000408087981 */ /* 0x002ea2000c1e1b00 */
[----:B---3--:R-:W-:-:S05]  /*0200*/  IMAD.WIDE R6, R3, 0x8, R6 ;  /* 0x0000000803067825 */ /* 0x008fca00078e0206 */
[----:B------:R-:W3:Y:S01]  /*0210*/  LDG.E.64 R4, desc[UR4][R6.64] ;  /* 0x0000000406047981 */ /* 0x000ee2000c1e1b00 */
[----:B------:R-:W-:Y:S01]  /*0220*/  IMAD.MOV.U32 R2, RZ, RZ, 0x1 ;  /* 0x00000001ff027424 */ /* 0x000fe200078e00ff */
[----:B------:R-:W-:Y:S01]  /*0230*/  BSSY.RECONVERGENT B0, `(.L_x_24) ;  /* 0x0000014000007945 */ /* 0x000fe20003800200 */
[----:B--2---:R-:W-:-:S06]  /*0240*/  DADD R10, R8, UR10 ;  /* 0x0000000a080a7e29 */ /* 0x004fcc0008000000 */
[----:B------:R-:W0:Y:S02]  /*0250*/  MUFU.RCP64H R3, R11 ;  /* 0x0000000b00037308 */ /* 0x000e240000001800 */
[----:B0-----:R-:W-:-:S08]  /*0260*/  DFMA R12, -R10, R2, 1 ;  /* 0x3ff000000a0c742b */ /* 0x001fd00000000102 */
[----:B------:R-:W-:-:S08]  /*0270*/  DFMA R12, R12, R12, R12 ;  /* 0x0000000c0c0c722b */ /* 0x000fd0000000000c */
[----:B------:R-:W-:Y:S02]  /*0280*/  DFMA R2, R2, R12, R2 ;  /* 0x0000000c0202722b */ /* 0x000fe40000000002 */
[----:B---3--:R-:W-:-:S06]  /*0290*/  DMUL R12, R4, UR8 ;  /* 0x00000008040c7c28 */ /* 0x008fcc0008000000 */
        /* <DEDUP_REMOVED lines=10> */
[----:B------:R-:W-:Y:S05]  /*0340*/  CALL.REL.NOINC `($__internal_3_$__cuda_sm20_div_rn_f64_full) ;  /* 0x00000000003c7944 */ /* 0x000fea0003c00000 */
[----:B------:R-:W-:Y:S02]  /*0350*/  IMAD.MOV.U32 R2, RZ, RZ, R18 ;  /* 0x000000ffff027224 */ /* 0x000fe400078e0012 */
[----:B------:R-:W-:-:S07]  /*0360*/  IMAD.MOV.U32 R3, RZ, RZ, R19 ;  /* 0x000000ffff037224 */ /* 0x000fce00078e0013 */
.L_x_25:
[----:B------:R-:W-:Y:S05]  /*0370*/  BSYNC.RECONVERGENT B0 ;  /* 0x0000000000007941 */ /* 0x000fea0003800200 */
.L_x_24:
[----:B------:R-:W0:Y:S01]  /*0380*/  LDCU.64 UR12, c[0x0][0x3c0] ;  /* 0x00007800ff0c77ac */ /* 0x000e220008000a00 */
[----:B------:R-:W1:Y:S01]  /*0390*/  LDCU.128 UR8, c[0x0][0x3a0] ;  /* 0x00007400ff0877ac */ /* 0x000e620008000c00 */
[----:B------:R-:W2:Y:S01]  /*03a0*/  LDCU.64 UR6, c[0x0][0x398] ;  /* 0x00007300ff0677ac */ /* 0x000ea20008000a00 */
        /* <DEDUP_REMOVED lines=9> */
        .weak           $__internal_3_$__cuda_sm20_div_rn_f64_full
        .type           $__internal_3_$__cuda_sm20_div_rn_f64_full,@function
        .size           $__internal_3_$__cuda_sm20_div_rn_f64_full,(.L_x_37 - $__internal_3_$__cuda_sm20_div_rn_f64_full)
$__internal_3_$__cuda_sm20_div_rn_f64_full:
        /* <DEDUP_REMOVED lines=66> */
.L_x_27:
        /* <DEDUP_REMOVED lines=16> */
.L_x_30:
[----:B------:R-:W-:Y:S01]  /*0960*/  LOP3.LUT R19, R11, 0x80000, RZ, 0xfc, !PT ;  /* 0x000800000b137812 */ /* 0x000fe200078efcff */
[----:B------:R-:W-:Y:S01]  /*0970*/  IMAD.MOV.U32 R18, RZ, RZ, R10 ;  /* 0x000000ffff127224 */ /* 0x000fe200078e000a */
[----:B------:R-:W-:Y:S06]  /*0980*/  BRA `(.L_x_28) ;  /* 0x0000000000087947 */ /* 0x000fec0003800000 */
.L_x_29:
[----:B------:R-:W-:Y:S01]  /*0990*/  LOP3.LUT R19, R13, 0x80000, RZ, 0xfc, !PT ;  /* 0x000800000d137812 */ /* 0x000fe200078efcff */
[----:B------:R-:W-:-:S07]  /*09a0*/  IMAD.MOV.U32 R18, RZ, RZ, R12 ;  /* 0x000000ffff127224 */ /* 0x000fce00078e000c */
.L_x_28:
[----:B------:R-:W-:Y:S05]  /*09b0*/  BSYNC.RECONVERGENT B1 ;  /* 0x0000000000017941 */ /* 0x000fea0003800200 */
.L_x_26:
[----:B------:R-:W-:Y:S02]  /*09c0*/  IMAD.MOV.U32 R2, RZ, RZ, R0 ;  /* 0x000000ffff027224 */ /* 0x000fe400078e0000 */
[----:B------:R-:W-:-:S04]  /*09d0*/  IMAD.MOV.U32 R3, RZ, RZ, 0x0 ;  /* 0x00000000ff037424 */ /* 0x000fc800078e00ff */
[----:B------:R-:W-:Y:S05]  /*09e0*/  RET.REL.NODEC R2 `(_Z18solve_ode_recoveryPdS_S_ddddddmm) ;  /* 0xfffffff402847950 */ /* 0x000fea0003c3ffff */
.L_x_31:
        /* <DEDUP_REMOVED lines=9> */
.L_x_37:


//--------------------- .text._Z20solve_ode_excitationPdS_S_dddmm --------------------------
	.section	.text._Z20solve_ode_excitationPdS_S_dddmm,"ax",@progbits
	.align	128
        .global         _Z20solve_ode_excitationPdS_S_dddmm
        .type           _Z20solve_ode_excitationPdS_S_dddmm,@function
        .size           _Z20solve_ode_excitationPdS_S_dddmm,(.L_x_42 - _Z20solve_ode_excitationPdS_S_dddmm)
        .other          _Z20solve_ode_excitationPdS_S_dddmm,@"STO_CUDA_ENTRY STV_DEFAULT"
_Z20solve_ode_excitationPdS_S_dddmm:
.text._Z20solve_ode_excitationPdS_S_dddmm:
[----:B------:R-:W-:Y:S01]  /*0000*/  LDC R1, c[0x0][0x37c] ;  /* 0x0000df00ff017b82 */ /* 0x000fe20000000800 */
[----:B------:R-:W0:Y:S07]  /*0010*/  S2R R3, SR_TID.X ;  /* 0x0000000000037919 */ /* 0x000e2e0000002100 */
[----:B------:R-:W0:Y:S01]  /*0020*/  S2UR UR4, SR_CTAID.X ;  /* 0x00000000000479c3 */ /* 0x000e220000002500 */
[----:B------:R-:W1:Y:S01]  /*0030*/  LDCU.128 UR8, c[0x0][0x3b0] ;  /* 0x00007600ff0877ac */ /* 0x000e620008000c00 */
[----:B------:R-:W2:Y:S06]  /*0040*/  S2R R5, SR_TID.Y ;  /* 0x0000000000057919 */ /* 0x000eac0000002200 */
[----:B------:R-:W0:Y:S08]  /*0050*/  LDC R0, c[0x0][0x360] ;  /* 0x0000d800ff007b82 */ /* 0x000e300000000800 */
[----:B------:R-:W2:Y:S01]  /*0060*/  S2UR UR6, SR_CTAID.Y ;  /* 0x00000000000679c3 */ /* 0x000ea20000002600 */
[----:B-1----:R-:W-:-:S02]  /*0070*/  UIADD3 UR7, UP1, UPT, UR10, 0x1, URZ ;  /* 0x000000010a077890 */ /* 0x002fc4000ff3e0ff */
[----:B------:R-:W-:-:S05]  /*0080*/  UIADD3 UR5, UP0, UPT, UR8, 0x1, URZ ;  /* 0x0000000108057890 */ /* 0x000fca000ff1e0ff */
[----:B------:R-:W2:Y:S01]  /*0090*/  LDC R2, c[0x0][0x364] ;  /* 0x0000d900ff027b82 */ /* 0x000ea20000000800 */
[----:B0-----:R-:W-:Y:S01]  /*00a0*/  IMAD R0, R0, UR4, R3 ;  /* 0x0000000400007c24 */ /* 0x001fe2000f8e0203 */
[----:B------:R-:W-:-:S03]  /*00b0*/  UIADD3.X UR4, UPT, UPT, URZ, UR11, URZ, UP1, !UPT ;  /* 0x0000000bff047290 */ /* 0x000fc60008ffe4ff */
[----:B------:R-:W-:-:S03]  /*00c0*/  VIADD R0, R0, 0x1 ;  /* 0x0000000100007836 */ /* 0x000fc60000000000 */
[----:B------:R-:W-:Y:S02]  /*00d0*/  IMAD.U32 R4, RZ, RZ, UR4 ;  /* 0x00000004ff047e24 */ /* 0x000fe4000f8e00ff */
[----:B------:R-:W-:Y:S02]  /*00e0*/  ISETP.LT.U32.AND P0, PT, R0, UR7, PT ;  /* 0x0000000700007c0c */ /* 0x000fe4000bf01070 */
[----:B------:R-:W-:-:S04]  /*00f0*/  SHF.R.S32.HI R3, RZ, 0x1f, R0 ;  /* 0x0000001fff037819 */ /* 0x000fc80000011400 */
[----:B------:R-:W-:Y:S01]  /*0100*/  ISETP.GT.U32.AND.EX P0, PT, R4, R3, PT, P0 ;  /* 0x000000030400720c */ /* 0x000fe20003f04100 */
[----:B--2---:R-:W-:Y:S01]  /*0110*/  IMAD R2, R2, UR6, R5 ;  /* 0x0000000602027c24 */ /* 0x004fe2000f8e0205 */
[----:B------:R-:W-:-:S04]  /*0120*/  UIADD3.X UR6, UPT, UPT, URZ, UR9, URZ, UP0, !UPT ;  /* 0x00000009ff067290 */ /* 0x000fc800087fe4ff */
[----:B------:R-:W-:Y:S02]  /*0130*/  IADD3 R5, PT, PT, R2, 0x1, RZ ;  /* 0x0000000102057810 */ /* 0x000fe40007ffe0ff */
[----:B------:R-:W-:Y:S02]  /*0140*/  MOV R2, UR6 ;  /* 0x0000000600027c02 */ /* 0x000fe40008000f00 */
        /* <DEDUP_REMOVED lines=8> */
[----:B0-----:R-:W-:-:S05]  /*01d0*/  IMAD.WIDE R2, R7, 0x8, R2 ;  /* 0x0000000807027825 */ /* 0x001fca00078e0202 */
[----:B-1----:R-:W2:Y:S01]  /*01e0*/  LDG.E.64 R4, desc[UR4][R2.64] ;  /* 0x0000000402047981 */ /* 0x002ea2000c1e1b00 */
[----:B---3--:R-:W-:Y:S02]  /*01f0*/  IMAD.WIDE R12, R7, 0x8, R12 ;  /* 0x00000008070c7825 */ /* 0x008fe400078e020c */
[----:B------:R-:W0:Y:S04]  /*0200*/  LDC.64 R6, c[0x0][0x398] ;  /* 0x0000e600ff067b82 */ /* 0x000e280000000a00 */
[----:B------:R-:W3:Y:S01]  /*0210*/  LDG.E.64 R12, desc[UR4][R12.64] ;  /* 0x000000040c0c7981 */ /* 0x000ee2000c1e1b00 */
[C---:B--2---:R-:W-:Y:S02]  /*0220*/  DADD R8, R4.reuse, -UR14 ;  /* 0x8000000e04087e29 */ /* 0x044fe40008000000 */
[----:B0-----:R-:W-:-:S02]  /*0230*/  DMUL R6, R4, R6 ;  /* 0x0000000604067228 */ /* 0x001fc40000000000 */
[----:B------:R-:W-:-:S06]  /*0240*/  DADD R10, R4, -1 ;  /* 0xbff00000040a7429 */ /* 0x000fcc0000000000 */
[----:B------:R-:W-:-:S08]  /*0250*/  DMUL R6, R6, R8 ;  /* 0x0000000806067228 */ /* 0x000fd00000000000 */
[----:B------:R-:W-:-:S08]  /*0260*/  DMUL R6, R6, R10 ;  /* 0x0000000a06067228 */ /* 0x000fd00000000000 */
[----:B---3--:R-:W-:-:S08]  /*0270*/  DFMA R6, R4, R12, R6 ;  /* 0x0000000c0406722b */ /* 0x008fd00000000006 */
[----:B------:R-:W-:-:S07]  /*0280*/  DFMA R6, -R6, UR12, R4 ;  /* 0x0000000c06067c2b */ /* 0x000fce0008000104 */
[----:B------:R-:W-:Y:S01]  /*0290*/  STG.E.64 desc[UR4][R2.64], R6 ;  /* 0x0000000602007986 */ /* 0x000fe2000c101b04 */
[----:B------:R-:W-:Y:S05]  /*02a0*/  EXIT ;  /* 0x000000000000794d */ /* 0x000fea0003800000 */
.L_x_32:
        /* <DEDUP_REMOVED lines=13> */
.L_x_42:


//--------------------- .text._Z20solve_pde_excitationPdS_dmm --------------------------
	.section	.text._Z20solve_pde_excitationPdS_dmm,"ax",@progbits
	.align	128
        .global         _Z20solve_pde_excitationPdS_dmm
        .type           _Z20solve_pde_excitationPdS_dmm,@function
        .size           _Z20solve_pde_excitationPdS_dmm,(.L_x_43 - _Z20solve_pde_excitationPdS_dmm)
        .other          _Z20solve_pde_excitationPdS_dmm,@"STO_CUDA_ENTRY STV_DEFAULT"
_Z20solve_pde_excitationPdS_dmm:
.text._Z20solve_pde_excitationPdS_dmm:
        /* <DEDUP_REMOVED lines=14> */
[----:B------:R-:W-:Y:S02]  /*00e0*/  ISETP.GT.U32.AND P0, PT, R6, R7, PT ;  /* 0x000000070600720c */ /* 0x000fe40003f04070 */
[----:B------:R-:W-:Y:S01]  /*00f0*/  SHF.R.S32.HI R6, RZ, 0x1f, R7 ;  /* 0x0000001fff067819 */ /* 0x000fe20000011407 */
        /* <DEDUP_REMOVED lines=31> */
[----:B------:R-:W-:Y:S01]  /*02f0*/  IADD3 R3, P0, PT, R7, R10, RZ ;  /* 0x0000000a07037210 */ /* 0x000fe20007f1e0ff */
[----:B-1----:R-:W-:-:S03]  /*0300*/  IMAD.WIDE R12, R13, 0x8, R4 ;  /* 0x000000080d0c7825 */ /* 0x002fc600078e0204 */
[----:B------:R-:W-:Y:S01]  /*0310*/  LEA R20, P1, R3, UR6, 0x3 ;  /* 0x0000000603147c11 */ /* 0x000fe2000f8218ff */
[----:B------:R-:W-:-:S04]  /*0320*/  IMAD.IADD R11, R11, 0x1, R23 ;  /* 0x000000010b0b7824 */ /* 0x000fc800078e0217 */
[----:B------:R-:W-:-:S05]  /*0330*/  IMAD.X R6, R6, 0x1, R11, P0 ;  /* 0x0000000106067824 */ /* 0x000fca00000e060b */
[----:B------:R-:W-:Y:S01]  /*0340*/  LEA.HI.X R21, R3, UR7, R6, 0x3, P1 ;  /* 0x0000000703157c11 */ /* 0x000fe200088f1c06 */
[----:B--2---:R1:W-:Y:S01]  /*0350*/  STG.E.64 desc[UR4][R12.64+0x8], R14 ;  /* 0x0000080e0c007986 */ /* 0x0043e2000c101b04 */
[----:B------:R-:W-:Y:S01]  /*0360*/  LEA R22, P0, R10, R8, 0x3 ;  /* 0x000000080a167211 */ /* 0x000fe200078018ff */
[----:B------:R-:W-:Y:S01]  /*0370*/  IMAD R3, R0, R2, R7 ;  /* 0x0000000200037224 */ /* 0x000fe200078e0207 */
[----:B------:R-:W-:Y:S01]  /*0380*/  SHF.R.S64 R25, RZ, 0x1d, R2 ;  /* 0x0000001dff197819 */ /* 0x000fe20000001002 */
[----:B0-----:R-:W2:Y:S01]  /*0390*/  LDG.E.64 R16, desc[UR4][R20.64] ;  /* 0x0000000414107981 */ /* 0x001ea2000c1e1b00 */
[----:B------:R-:W-:Y:S01]  /*03a0*/  LEA.HI.X R23, R10, R9, R11, 0x3, P0 ;  /* 0x000000090a177211 */ /* 0x000fe200000f1c0b */
[----:B------:R-:W-:Y:S01]  /*03b0*/  IMAD.WIDE R8, R3, 0x8, R4 ;  /* 0x0000000803087825 */ /* 0x000fe200078e0204 */
[----:B------:R-:W0:Y:S02]  /*03c0*/  LDCU.64 UR6, c[0x0][0x390] ;  /* 0x00007200ff0677ac */ /* 0x000e240008000a00 */
[----:B------:R-:W-:-:S04]  /*03d0*/  IADD3 R24, P0, PT, R8, R25, RZ ;  /* 0x0000001908187210 */ /* 0x000fc80007f1e0ff */
[----:B------:R-:W-:Y:S01]  /*03e0*/  LEA.HI.X.SX32 R25, R2, R9, 0x3, P0 ;  /* 0x0000000902197211 */ /* 0x000fe200000f1eff */
[----:B-1----:R-:W-:-:S04]  /*03f0*/  IMAD.IADD R15, R3, 0x1, -R2 ;  /* 0x00000001030f7824 */ /* 0x002fc800078e0a02 */
[----:B------:R-:W-:Y:S02]  /*0400*/  IMAD.WIDE R4, R15, 0x8, R4 ;  /* 0x000000080f047825 */ /* 0x000fe400078e0204 */
[----:B------:R-:W1:Y:S01]  /*0410*/  LDC.64 R14, c[0x0][0x380] ;  /* 0x0000e000ff0e7b82 */ /* 0x000e620000000a00 */
[----:B--2---:R-:W-:Y:S04]  /*0420*/  STG.E.64 desc[UR4][R22.64], R16 ;  /* 0x0000001016007986 */ /* 0x004fe8000c101b04 */
[----:B------:R-:W2:Y:S04]  /*0430*/  LDG.E.64 R10, desc[UR4][R8.64+0x8] ;  /* 0x00000804080a7981 */ /* 0x000ea8000c1e1b00 */
[----:B------:R-:W2:Y:S04]  /*0440*/  LDG.E.64 R18, desc[UR4][R8.64+-0x8] ;  /* 0xfffff80408127981 */ /* 0x000ea8000c1e1b00 */
[----:B------:R-:W3:Y:S04]  /*0450*/  LDG.E.64 R6, desc[UR4][R8.64] ;  /* 0x0000000408067981 */ /* 0x000ee8000c1e1b00 */
[----:B------:R-:W4:Y:S04]  /*0460*/  LDG.E.64 R12, desc[UR4][R24.64] ;  /* 0x00000004180c7981 */ /* 0x000f28000c1e1b00 */
[----:B------:R-:W5:Y:S01]  /*0470*/  LDG.E.64 R4, desc[UR4][R4.64] ;  /* 0x0000000404047981 */ /* 0x000f62000c1e1b00 */
[----:B-1----:R-:W-:Y:S01]  /*0480*/  IMAD.WIDE R2, R3, 0x8, R14 ;  /* 0x0000000803027825 */ /* 0x002fe200078e020e */
[----:B--2---:R-:W-:-:S08]  /*0490*/  DADD R10, R10, R18 ;  /* 0x000000000a0a7229 */ /* 0x004fd00000000012 */
[----:B---3--:R-:W-:-:S08]  /*04a0*/  DFMA R10, R6, -4, R10 ;  /* 0xc0100000060a782b */ /* 0x008fd0000000000a */
[----:B----4-:R-:W-:-:S08]  /*04b0*/  DADD R10, R10, R12 ;  /* 0x000000000a0a7229 */ /* 0x010fd0000000000c */
[----:B-----5:R-:W-:-:S08]  /*04c0*/  DADD R10, R10, R4 ;  /* 0x000000000a0a7229 */ /* 0x020fd00000000004 */
[----:B0-----:R-:W-:-:S07]  /*04d0*/  DFMA R10, R10, UR6, R6 ;  /* 0x000000060a0a7c2b */ /* 0x001fce0008000006 */
[----:B------:R-:W-:Y:S01]  /*04e0*/  STG.E.64 desc[UR4][R2.64], R10 ;  /* 0x0000000a02007986 */ /* 0x000fe2000c101b04 */
[----:B------:R-:W-:Y:S05]  /*04f0*/  EXIT ;  /* 0x000000000000794d */ /* 0x000fea0003800000 */
.L_x_33:
        /* <DEDUP_REMOVED lines=16> */
.L_x_43:


//--------------------- .nv.shared._Z9kernel_v4PdS_S_ddddddddmm --------------------------
	.section	.nv.shared._Z9kernel_v4PdS_S_ddddddddmm,"aw",@nobits
	.sectionflags	@""
	.align	16
	.zero		1024


//--------------------- .nv.shared.reserved.0     --------------------------
	.section	.nv.shared.reserved.0,"aw",@nobits
	.weak		__nv_reservedSMEM_offset_0_alias
	.size		__nv_reservedSMEM_offset_0_alias, 0, 64
	.other		__nv_reservedSMEM_offset_0_alias,@"STO_CUDA_RESERVED_SHARED STV_DEFAULT"
__nv_reservedSMEM_offset_0_alias:
	.zero		0
	.zero		64


//--------------------- .nv.shared._Z9kernel_v3PdS_S_ddddddddmm --------------------------
	.section	.nv.shared._Z9kernel_v3PdS_S_ddddddddmm,"aw",@nobits
	.sectionflags	@""
	.align	16
	.zero		1024


//--------------------- .nv.shared._Z9kernel_v2PdS_S_ddddddddmm --------------------------
	.section	.nv.shared._Z9kernel_v2PdS_S_ddddddddmm,"aw",@nobits
	.sectionflags	@""
	.align	16
	.zero		1024


//--------------------- .nv.shared._Z18solve_ode_recoveryPdS_S_ddddddmm --------------------------
	.section	.nv.shared._Z18solve_ode_recoveryPdS_S_ddddddmm,"aw",@nobits
	.sectionflags	@""
	.align	16
	.zero		1024


//--------------------- .nv.shared._Z20solve_ode_excitationPdS_S_dddmm --------------------------
	.section	.nv.shared._Z20solve_ode_excitationPdS_S_dddmm,"aw",@nobits
	.sectionflags	@""
	.align	16
	.zero		1024


//--------------------- .nv.shared._Z20solve_pde_excitationPdS_dmm --------------------------
	.section	.nv.shared._Z20solve_pde_excitationPdS_dmm,"aw",@nobits
	.sectionflags	@""
	.align	16
	.zero		1024


//--------------------- .nv.constant0._Z9kernel_v4PdS_S_ddddddddmm --------------------------
	.section	.nv.constant0._Z9kernel_v4PdS_S_ddddddddmm,"a",@progbits
	.sectionflags	@""
	.align	4
.nv.constant0._Z9kernel_v4PdS_S_ddddddddmm:
	.zero		1000


//--------------------- .nv.constant0._Z9kernel_v3PdS_S_ddddddddmm --------------------------
	.section	.nv.constant0._Z9kernel_v3PdS_S_ddddddddmm,"a",@progbits
	.sectionflags	@""
	.align	4
.nv.constant0._Z9kernel_v3PdS_S_ddddddddmm:
	.zero		1000


//--------------------- .nv.constant0._Z9kernel_v2PdS_S_ddddddddmm --------------------------
	.section	.nv.constant0._Z9kernel_v2PdS_S_ddddddddmm,"a",@progbits
	.sectionflags	@""
	.align	4
.nv.constant0._Z9kernel_v2PdS_S_ddddddddmm:
	.zero		1000


//--------------------- .nv.constant0._Z18solve_ode_recoveryPdS_S_ddddddmm --------------------------
	.section	.nv.constant0._Z18solve_ode_recoveryPdS_S_ddddddmm,"a",@progbits
	.sectionflags	@""
	.align	4
.nv.constant0._Z18solve_ode_recoveryPdS_S_ddddddmm:
	.zero		984


//--------------------- .nv.constant0._Z20solve_ode_excitationPdS_S_dddmm --------------------------
	.section	.nv.constant0._Z20solve_ode_excitationPdS_S_dddmm,"a",@progbits
	.sectionflags	@""
	.align	4
.nv.constant0._Z20solve_ode_excitationPdS_S_dddmm:
	.zero		960


//--------------------- .nv.constant0._Z20solve_pde_excitationPdS_dmm --------------------------
	.section	.nv.constant0._Z20solve_pde_excitationPdS_dmm,"a",@progbits
	.sectionflags	@""
	.align	4
.nv.constant0._Z20solve_pde_excitationPdS_dmm:
	.zero		936


//--------------------- SYMBOLS --------------------------

	.type		.nv.reservedSmem.offset0,@object
	.size		.nv.reservedSmem.offset0,0x4
	.type		.nv.reservedSmem.cap,@object
	.size		.nv.reservedSmem.cap,0x4
